	.target	sm_90a

	.elftype	@"ET_EXEC"


//--------------------- .note.nv.tkinfo           --------------------------
	.section	.note.nv.tkinfo,"",@"SHT_NOTE"
	.sectionflags	@"SHF_NOTE_NV_TKINFO"
	.tkinfo
        /*0018*/ 	.word	0x00000002
        /*0030*/ 	.string	""
        /*0030*/ 	.string	"ptxas"
        /*0030*/ 	.string	"Cuda compilation tools, release 13.0, V13.0.88"
        /*0030*/ 	.string	"Build cuda_13.0.r13.0/compiler.36424714_0"
        /*0030*/ 	.string	"-arch sm_90a -m 64 "



//--------------------- .note.nv.cuinfo           --------------------------
	.section	.note.nv.cuinfo,"",@"SHT_NOTE"
	.sectionflags	@"SHF_NOTE_NV_CUINFO"
        /*0018*/ 	.short	0x0002
        /*001a*/ 	.short	0x005a
        /*001c*/ 	.short	0x0082
	.zero		2


//--------------------- .nv.info                  --------------------------
	.section	.nv.info,"",@"SHT_CUDA_INFO"
	.align	4


	//----- nvinfo : EIATTR_REGCOUNT
	.align		4
        /*0000*/ 	.byte	0x04, 0x2f
        /*0002*/ 	.short	(.L_12 - .L_11)
	.align		4
.L_11:
        /*0004*/ 	.word	index@(_ZN7cutlass13device_kernelINS_4conv6kernel13ConvUniversalINS1_16ConvProblemShapeILNS1_8OperatorE0ELi3EEENS1_10collective14CollectiveConvINS1_46MainloopSm90TmaGmmaWarpSpecializedImplicitGemmILS5_0ELi18ELi3EN4cute5tupleIJNSA_1CILi2EEENSC_ILi1EEESE_EEENS1_36KernelImplicitTmaWarpSpecializedSm90ELi1EEENSB_IJNSC_ILi64EEENSC_ILi128EEENSB_IJSI_EEEEEENS_12float_e4m3_tESM_NSA_8TiledMMAINSA_8MMA_AtomIJNSA_4SM904GMMA31MMA_64x128x32_F32E4M3E4M3_SS_TNILNSQ_7ScaleInE1ELSS_1EEEEEENSA_6LayoutINSB_IJSE_SE_SE_EEENSB_IJNSC_ILi0EEESX_SX_EEEEENSB_IJNSA_10UnderscoreES10_S10_EEEEENS7_6detail26Sm90ImplicitGemmTileTraitsINSA_20SM90_TMA_LOAD_IM2COLENSA_14ComposedLayoutINSA_7SwizzleILi2ELi4ELi3EEENSA_18smem_ptr_flag_bitsILi8EEENSV_INSB_IJNSB_IJNSC_ILi8EEES1B_EEENSB_IJSI_SE_EEENSB_IJSE_NSC_ILi18EEEEEEEEENSB_IJNSB_IJSI_NSC_ILi512EEEEEENSB_IJSE_SX_EEENSB_IJSX_NSC_ILi4096EEEEEEEEEEEEEvEENS14_INSA_23SM90_TMA_LOAD_MULTICASTENS16_IS18_S1A_NSV_INSB_IJNSB_IJS1B_NSC_ILi16EEEEEES1D_S1F_EEENSB_IJS1I_S1J_NSB_IJSX_NSC_ILi8192EEEEEEEEEEEEEvEEEENS_8epilogue10collective6detail29Sm90TmaWarpSpecializedAdapterINS22_15DefaultEpilogueISM_NSB_IJNSB_IJllllEEESE_SX_EEES27_NS21_6thread17LinearCombinationISM_Li1EffLNS28_9ScaleType4KindE0ELNS_15FloatRoundStyleE2ESM_EENS_4gemm15EpilogueDefaultEEEEEvvEEEEvNT_6ParamsE)
        /*0008*/ 	.word	0x0000005a


	//----- nvinfo : EIATTR_FRAME_SIZE
	.align		4
.L_12:
        /*000c*/ 	.byte	0x04, 0x11
        /*000e*/ 	.short	(.L_14 - .L_13)
	.align		4
.L_13:
        /*0010*/ 	.word	index@(_ZN7cutlass13device_kernelINS_4conv6kernel13ConvUniversalINS1_16ConvProblemShapeILNS1_8OperatorE0ELi3EEENS1_10collective14CollectiveConvINS1_46MainloopSm90TmaGmmaWarpSpecializedImplicitGemmILS5_0ELi18ELi3EN4cute5tupleIJNSA_1CILi2EEENSC_ILi1EEESE_EEENS1_36KernelImplicitTmaWarpSpecializedSm90ELi1EEENSB_IJNSC_ILi64EEENSC_ILi128EEENSB_IJSI_EEEEEENS_12float_e4m3_tESM_NSA_8TiledMMAINSA_8MMA_AtomIJNSA_4SM904GMMA31MMA_64x128x32_F32E4M3E4M3_SS_TNILNSQ_7ScaleInE1ELSS_1EEEEEENSA_6LayoutINSB_IJSE_SE_SE_EEENSB_IJNSC_ILi0EEESX_SX_EEEEENSB_IJNSA_10UnderscoreES10_S10_EEEEENS7_6detail26Sm90ImplicitGemmTileTraitsINSA_20SM90_TMA_LOAD_IM2COLENSA_14ComposedLayoutINSA_7SwizzleILi2ELi4ELi3EEENSA_18smem_ptr_flag_bitsILi8EEENSV_INSB_IJNSB_IJNSC_ILi8EEES1B_EEENSB_IJSI_SE_EEENSB_IJSE_NSC_ILi18EEEEEEEEENSB_IJNSB_IJSI_NSC_ILi512EEEEEENSB_IJSE_SX_EEENSB_IJSX_NSC_ILi4096EEEEEEEEEEEEEvEENS14_INSA_23SM90_TMA_LOAD_MULTICASTENS16_IS18_S1A_NSV_INSB_IJNSB_IJS1B_NSC_ILi16EEEEEES1D_S1F_EEENSB_IJS1I_S1J_NSB_IJSX_NSC_ILi8192EEEEEEEEEEEEEvEEEENS_8epilogue10collective6detail29Sm90TmaWarpSpecializedAdapterINS22_15DefaultEpilogueISM_NSB_IJNSB_IJllllEEESE_SX_EEES27_NS21_6thread17LinearCombinationISM_Li1EffLNS28_9ScaleType4KindE0ELNS_15FloatRoundStyleE2ESM_EENS_4gemm15EpilogueDefaultEEEEEvvEEEEvNT_6ParamsE)
        /*0014*/ 	.word	0x00000000


	//----- nvinfo : EIATTR_MIN_STACK_SIZE
	.align		4
.L_14:
        /*0018*/ 	.byte	0x04, 0x12
        /*001a*/ 	.short	(.L_16 - .L_15)
	.align		4
.L_15:
        /*001c*/ 	.word	index@(_ZN7cutlass13device_kernelINS_4conv6kernel13ConvUniversalINS1_16ConvProblemShapeILNS1_8OperatorE0ELi3EEENS1_10collective14CollectiveConvINS1_46MainloopSm90TmaGmmaWarpSpecializedImplicitGemmILS5_0ELi18ELi3EN4cute5tupleIJNSA_1CILi2EEENSC_ILi1EEESE_EEENS1_36KernelImplicitTmaWarpSpecializedSm90ELi1EEENSB_IJNSC_ILi64EEENSC_ILi128EEENSB_IJSI_EEEEEENS_12float_e4m3_tESM_NSA_8TiledMMAINSA_8MMA_AtomIJNSA_4SM904GMMA31MMA_64x128x32_F32E4M3E4M3_SS_TNILNSQ_7ScaleInE1ELSS_1EEEEEENSA_6LayoutINSB_IJSE_SE_SE_EEENSB_IJNSC_ILi0EEESX_SX_EEEEENSB_IJNSA_10UnderscoreES10_S10_EEEEENS7_6detail26Sm90ImplicitGemmTileTraitsINSA_20SM90_TMA_LOAD_IM2COLENSA_14ComposedLayoutINSA_7SwizzleILi2ELi4ELi3EEENSA_18smem_ptr_flag_bitsILi8EEENSV_INSB_IJNSB_IJNSC_ILi8EEES1B_EEENSB_IJSI_SE_EEENSB_IJSE_NSC_ILi18EEEEEEEEENSB_IJNSB_IJSI_NSC_ILi512EEEEEENSB_IJSE_SX_EEENSB_IJSX_NSC_ILi4096EEEEEEEEEEEEEvEENS14_INSA_23SM90_TMA_LOAD_MULTICASTENS16_IS18_S1A_NSV_INSB_IJNSB_IJS1B_NSC_ILi16EEEEEES1D_S1F_EEENSB_IJS1I_S1J_NSB_IJSX_NSC_ILi8192EEEEEEEEEEEEEvEEEENS_8epilogue10collective6detail29Sm90TmaWarpSpecializedAdapterINS22_15DefaultEpilogueISM_NSB_IJNSB_IJllllEEESE_SX_EEES27_NS21_6thread17LinearCombinationISM_Li1EffLNS28_9ScaleType4KindE0ELNS_15FloatRoundStyleE2ESM_EENS_4gemm15EpilogueDefaultEEEEEvvEEEEvNT_6ParamsE)
        /*0020*/ 	.word	0x00000000
.L_16:


//--------------------- .nv.compat                --------------------------
	.section	.nv.compat,"",@"SHT_CUDA_COMPAT_INFO"
	.align	4
        /*0000*/ 	.byte	0x02, 0x09, 0x01, 0x00, 0x02, 0x02, 0x04, 0x00, 0x02, 0x05, 0x05, 0x00, 0x03, 0x07, 0x01, 0x01
        /*0010*/ 	.byte	0x02, 0x03, 0x01, 0x00, 0x02, 0x06, 0x01, 0x00, 0x04, 0x0b, 0x08, 0x00, 0x00, 0x00, 0x00, 0x00
        /*0020*/ 	.byte	0x00, 0x00, 0x00, 0x00


//--------------------- .nv.info._ZN7cutlass13device_kernelINS_4conv6kernel13ConvUniversalINS1_16ConvProblemShapeILNS1_8OperatorE0ELi3EEENS1_10collective14CollectiveConvINS1_46MainloopSm90TmaGmmaWarpSpecializedImplicitGemmILS5_0ELi18ELi3EN4cute5tupleIJNSA_1CILi2EEENSC_ILi1EEESE_EEENS1_36KernelImplicitTmaWarpSpecializedSm90ELi1EEENSB_IJNSC_ILi64EEENSC_ILi128EEENSB_IJSI_EEEEEENS_12float_e4m3_tESM_NSA_8TiledMMAINSA_8MMA_AtomIJNSA_4SM904GMMA31MMA_64x128x32_F32E4M3E4M3_SS_TNILNSQ_7ScaleInE1ELSS_1EEEEEENSA_6LayoutINSB_IJSE_SE_SE_EEENSB_IJNSC_ILi0EEESX_SX_EEEEENSB_IJNSA_10UnderscoreES10_S10_EEEEENS7_6detail26Sm90ImplicitGemmTileTraitsINSA_20SM90_TMA_LOAD_IM2COLENSA_14ComposedLayoutINSA_7SwizzleILi2ELi4ELi3EEENSA_18smem_ptr_flag_bitsILi8EEENSV_INSB_IJNSB_IJNSC_ILi8EEES1B_EEENSB_IJSI_SE_EEENSB_IJSE_NSC_ILi18EEEEEEEEENSB_IJNSB_IJSI_NSC_ILi512EEEEEENSB_IJSE_SX_EEENSB_IJSX_NSC_ILi4096EEEEEEEEEEEEEvEENS14_INSA_23SM90_TMA_LOAD_MULTICASTENS16_IS18_S1A_NSV_INSB_IJNSB_IJS1B_NSC_ILi16EEEEEES1D_S1F_EEENSB_IJS1I_S1J_NSB_IJSX_NSC_ILi8192EEEEEEEEEEEEEvEEEENS_8epilogue10collective6detail29Sm90TmaWarpSpecializedAdapterINS22_15DefaultEpilogueISM_NSB_IJNSB_IJllllEEESE_SX_EEES27_NS21_6thread17LinearCombinationISM_Li1EffLNS28_9ScaleType4KindE0ELNS_15FloatRoundStyleE2ESM_EENS_4gemm15EpilogueDefaultEEEEEvvEEEEvNT_6ParamsE --------------------------
	.section	.nv.info._ZN7cutlass13device_kernelINS_4conv6kernel13ConvUniversalINS1_16ConvProblemShapeILNS1_8OperatorE0ELi3EEENS1_10collective14CollectiveConvINS1_46MainloopSm90TmaGmmaWarpSpecializedImplicitGemmILS5_0ELi18ELi3EN4cute5tupleIJNSA_1CILi2EEENSC_ILi1EEESE_EEENS1_36KernelImplicitTmaWarpSpecializedSm90ELi1EEENSB_IJNSC_ILi64EEENSC_ILi128EEENSB_IJSI_EEEEEENS_12float_e4m3_tESM_NSA_8TiledMMAINSA_8MMA_AtomIJNSA_4SM904GMMA31MMA_64x128x32_F32E4M3E4M3_SS_TNILNSQ_7ScaleInE1ELSS_1EEEEEENSA_6LayoutINSB_IJSE_SE_SE_EEENSB_IJNSC_ILi0EEESX_SX_EEEEENSB_IJNSA_10UnderscoreES10_S10_EEEEENS7_6detail26Sm90ImplicitGemmTileTraitsINSA_20SM90_TMA_LOAD_IM2COLENSA_14ComposedLayoutINSA_7SwizzleILi2ELi4ELi3EEENSA_18smem_ptr_flag_bitsILi8EEENSV_INSB_IJNSB_IJNSC_ILi8EEES1B_EEENSB_IJSI_SE_EEENSB_IJSE_NSC_ILi18EEEEEEEEENSB_IJNSB_IJSI_NSC_ILi512EEEEEENSB_IJSE_SX_EEENSB_IJSX_NSC_ILi4096EEEEEEEEEEEEEvEENS14_INSA_23SM90_TMA_LOAD_MULTICASTENS16_IS18_S1A_NSV_INSB_IJNSB_IJS1B_NSC_ILi16EEEEEES1D_S1F_EEENSB_IJS1I_S1J_NSB_IJSX_NSC_ILi8192EEEEEEEEEEEEEvEEEENS_8epilogue10collective6detail29Sm90TmaWarpSpecializedAdapterINS22_15DefaultEpilogueISM_NSB_IJNSB_IJllllEEESE_SX_EEES27_NS21_6thread17LinearCombinationISM_Li1EffLNS28_9ScaleType4KindE0ELNS_15FloatRoundStyleE2ESM_EENS_4gemm15EpilogueDefaultEEEEEvvEEEEvNT_6ParamsE,"",@"SHT_CUDA_INFO"
	.sectionflags	@""
	.align	4


	//----- nvinfo : EIATTR_CUDA_API_VERSION
	.align		4
        /*0000*/ 	.byte	0x04, 0x37
        /*0002*/ 	.short	(.L_18 - .L_17)
.L_17:
        /*0004*/ 	.word	0x00000082


	//----- nvinfo : EIATTR_KPARAM_INFO
	.align		4
.L_18:
        /*0008*/ 	.byte	0x04, 0x17
        /*000a*/ 	.short	(.L_20 - .L_19)
.L_19:
        /*000c*/ 	.word	0x00000000
        /*0010*/ 	.short	0x0000
        /*0012*/ 	.short	0x0070
        /*0014*/ 	.byte	0x00, 0xf0, 0x01, 0x10


	//----- nvinfo : EIATTR_SPARSE_MMA_MASK
	.align		4
.L_20:
        /*0018*/ 	.byte	0x03, 0x50
        /*001a*/ 	.short	0x0000


	//----- nvinfo : EIATTR_MAXREG_COUNT
	.align		4
        /*001c*/ 	.byte	0x03, 0x1b
        /*001e*/ 	.short	0x00ff


	//----- nvinfo : EIATTR_NUM_BARRIERS
	.align		4
        /*0020*/ 	.byte	0x02, 0x4c
        /*0022*/ 	.byte	0x01
	.zero		1


	//----- nvinfo : EIATTR_MERCURY_ISA_VERSION
	.align		4
        /*0024*/ 	.byte	0x03, 0x5f
        /*0026*/ 	.short	0x0101


	//----- nvinfo : EIATTR_COOP_GROUP_MASK_REGIDS
	.align		4
        /*0028*/ 	.byte	0x04, 0x29
        /*002a*/ 	.short	(.L_22 - .L_21)


	//   ....[0]....
.L_21:
        /*002c*/ 	.word	0xffffffff


	//   ....[1]....
        /*0030*/ 	.word	0xffffffff


	//   ....[2]....
        /*0034*/ 	.word	0xffffffff


	//   ....[3]....
        /*0038*/ 	.word	0xffffffff


	//----- nvinfo : EIATTR_COOP_GROUP_INSTR_OFFSETS
	.align		4
.L_22:
        /*003c*/ 	.byte	0x04, 0x28
        /*003e*/ 	.short	(.L_24 - .L_23)


	//   ....[0]....
.L_23:
        /*0040*/ 	.word	0x00000070


	//   ....[1]....
        /*0044*/ 	.word	0x00000080


	//   ....[2]....
        /*0048*/ 	.word	0x00000140


	//   ....[3]....
        /*004c*/ 	.word	0x00000890


	//----- nvinfo : EIATTR_MBARRIER_INSTR_OFFSETS
	.align		4
.L_24:
        /*0050*/ 	.byte	0x04, 0x39
        /*0052*/ 	.short	(.L_26 - .L_25)


	//   ....[0]....
.L_25:
        /*0054*/ 	.word	0x00000310
        /*0058*/ 	.word	0x000000ff
        /*005c*/ 	.word	0x00036000
        /*0060*/ 	.short	0x0100
        /*0062*/ 	.byte	0x08
	.zero		1


	//   ....[1]....
        /*0064*/ 	.word	0x00000320
        /*0068*/ 	.word	0x000000ff
        /*006c*/ 	.word	0x00036090
        /*0070*/ 	.short	0x0100
        /*0072*/ 	.byte	0x08
	.zero		1


	//   ....[2]....
        /*0074*/ 	.word	0x00000330
        /*0078*/ 	.word	0x000000ff
        /*007c*/ 	.word	0x00036008
        /*0080*/ 	.short	0x0100
        /*0082*/ 	.byte	0x08
	.zero		1


	//   ....[3]....
        /*0084*/ 	.word	0x00000340
        /*0088*/ 	.word	0x000000ff
        /*008c*/ 	.word	0x00036098
        /*0090*/ 	.short	0x0100
        /*0092*/ 	.byte	0x08
	.zero		1


	//   ....[4]....
        /*0094*/ 	.word	0x00000350
        /*0098*/ 	.word	0x000000ff
        /*009c*/ 	.word	0x00036010
        /*00a0*/ 	.short	0x0100
        /*00a2*/ 	.byte	0x08
	.zero		1


	//   ....[5]....
        /*00a4*/ 	.word	0x00000360
        /*00a8*/ 	.word	0x000000ff
        /*00ac*/ 	.word	0x000360a0
        /*00b0*/ 	.short	0x0100
        /*00b2*/ 	.byte	0x08
	.zero		1


	//   ....[6]....
        /*00b4*/ 	.word	0x00000370
        /*00b8*/ 	.word	0x000000ff
        /*00bc*/ 	.word	0x00036018
        /*00c0*/ 	.short	0x0100
        /*00c2*/ 	.byte	0x08
	.zero		1


	//   ....[7]....
        /*00c4*/ 	.word	0x00000380
        /*00c8*/ 	.word	0x000000ff
        /*00cc*/ 	.word	0x000360a8
        /*00d0*/ 	.short	0x0100
        /*00d2*/ 	.byte	0x08
	.zero		1


	//   ....[8]....
        /*00d4*/ 	.word	0x00000390
        /*00d8*/ 	.word	0x000000ff
        /*00dc*/ 	.word	0x00036020
        /*00e0*/ 	.short	0x0100
        /*00e2*/ 	.byte	0x08
	.zero		1


	//   ....[9]....
        /*00e4*/ 	.word	0x000003a0
        /*00e8*/ 	.word	0x000000ff
        /*00ec*/ 	.word	0x000360b0
        /*00f0*/ 	.short	0x0100
        /*00f2*/ 	.byte	0x08
	.zero		1


	//   ....[10]....
        /*00f4*/ 	.word	0x000003b0
        /*00f8*/ 	.word	0x000000ff
        /*00fc*/ 	.word	0x00036028
        /*0100*/ 	.short	0x0100
        /*0102*/ 	.byte	0x08
	.zero		1


	//   ....[11]....
        /*0104*/ 	.word	0x000003c0
        /*0108*/ 	.word	0x000000ff
        /*010c*/ 	.word	0x000360b8
        /*0110*/ 	.short	0x0100
        /*0112*/ 	.byte	0x08
	.zero		1


	//   ....[12]....
        /*0114*/ 	.word	0x000003d0
        /*0118*/ 	.word	0x000000ff
        /*011c*/ 	.word	0x00036030
        /*0120*/ 	.short	0x0100
        /*0122*/ 	.byte	0x08
	.zero		1


	//   ....[13]....
        /*0124*/ 	.word	0x000003e0
        /*0128*/ 	.word	0x000000ff
        /*012c*/ 	.word	0x000360c0
        /*0130*/ 	.short	0x0100
        /*0132*/ 	.byte	0x08
	.zero		1


	//   ....[14]....
        /*0134*/ 	.word	0x000003f0
        /*0138*/ 	.word	0x000000ff
        /*013c*/ 	.word	0x00036038
        /*0140*/ 	.short	0x0100
        /*0142*/ 	.byte	0x08
	.zero		1


	//   ....[15]....
        /*0144*/ 	.word	0x00000400
        /*0148*/ 	.word	0x000000ff
        /*014c*/ 	.word	0x000360c8
        /*0150*/ 	.short	0x0100
        /*0152*/ 	.byte	0x08
	.zero		1


	//   ....[16]....
        /*0154*/ 	.word	0x00000410
        /*0158*/ 	.word	0x000000ff
        /*015c*/ 	.word	0x00036040
        /*0160*/ 	.short	0x0100
        /*0162*/ 	.byte	0x08
	.zero		1


	//   ....[17]....
        /*0164*/ 	.word	0x00000420
        /*0168*/ 	.word	0x000000ff
        /*016c*/ 	.word	0x000360d0
        /*0170*/ 	.short	0x0100
        /*0172*/ 	.byte	0x08
	.zero		1


	//   ....[18]....
        /*0174*/ 	.word	0x00000430
        /*0178*/ 	.word	0x000000ff
        /*017c*/ 	.word	0x00036048
        /*0180*/ 	.short	0x0100
        /*0182*/ 	.byte	0x08
	.zero		1


	//   ....[19]....
        /*0184*/ 	.word	0x00000440
        /*0188*/ 	.word	0x000000ff
        /*018c*/ 	.word	0x000360d8
        /*0190*/ 	.short	0x0100
        /*0192*/ 	.byte	0x08
	.zero		1


	//   ....[20]....
        /*0194*/ 	.word	0x00000450
        /*0198*/ 	.word	0x000000ff
        /*019c*/ 	.word	0x00036050
        /*01a0*/ 	.short	0x0100
        /*01a2*/ 	.byte	0x08
	.zero		1


	//   ....[21]....
        /*01a4*/ 	.word	0x00000460
        /*01a8*/ 	.word	0x000000ff
        /*01ac*/ 	.word	0x000360e0
        /*01b0*/ 	.short	0x0100
        /*01b2*/ 	.byte	0x08
	.zero		1


	//   ....[22]....
        /*01b4*/ 	.word	0x00000470
        /*01b8*/ 	.word	0x000000ff
        /*01bc*/ 	.word	0x00036058
        /*01c0*/ 	.short	0x0100
        /*01c2*/ 	.byte	0x08
	.zero		1


	//   ....[23]....
        /*01c4*/ 	.word	0x00000480
        /*01c8*/ 	.word	0x000000ff
        /*01cc*/ 	.word	0x000360e8
        /*01d0*/ 	.short	0x0100
        /*01d2*/ 	.byte	0x08
	.zero		1


	//   ....[24]....
        /*01d4*/ 	.word	0x00000490
        /*01d8*/ 	.word	0x000000ff
        /*01dc*/ 	.word	0x00036060
        /*01e0*/ 	.short	0x0100
        /*01e2*/ 	.byte	0x08
	.zero		1


	//   ....[25]....
        /*01e4*/ 	.word	0x000004a0
        /*01e8*/ 	.word	0x000000ff
        /*01ec*/ 	.word	0x000360f0
        /*01f0*/ 	.short	0x0100
        /*01f2*/ 	.byte	0x08
	.zero		1


	//   ....[26]....
        /*01f4*/ 	.word	0x000004b0
        /*01f8*/ 	.word	0x000000ff
        /*01fc*/ 	.word	0x00036068
        /*0200*/ 	.short	0x0100
        /*0202*/ 	.byte	0x08
	.zero		1


	//   ....[27]....
        /*0204*/ 	.word	0x000004c0
        /*0208*/ 	.word	0x000000ff
        /*020c*/ 	.word	0x000360f8
        /*0210*/ 	.short	0x0100
        /*0212*/ 	.byte	0x08
	.zero		1


	//   ....[28]....
        /*0214*/ 	.word	0x000004d0
        /*0218*/ 	.word	0x000000ff
        /*021c*/ 	.word	0x00036070
        /*0220*/ 	.short	0x0100
        /*0222*/ 	.byte	0x08
	.zero		1


	//   ....[29]....
        /*0224*/ 	.word	0x000004e0
        /*0228*/ 	.word	0x000000ff
        /*022c*/ 	.word	0x00036100
        /*0230*/ 	.short	0x0100
        /*0232*/ 	.byte	0x08
	.zero		1


	//   ....[30]....
        /*0234*/ 	.word	0x000004f0
        /*0238*/ 	.word	0x000000ff
        /*023c*/ 	.word	0x00036078
        /*0240*/ 	.short	0x0100
        /*0242*/ 	.byte	0x08
	.zero		1


	//   ....[31]....
        /*0244*/ 	.word	0x00000500
        /*0248*/ 	.word	0x000000ff
        /*024c*/ 	.word	0x00036108
        /*0250*/ 	.short	0x0100
        /*0252*/ 	.byte	0x08
	.zero		1


	//   ....[32]....
        /*0254*/ 	.word	0x00000510
        /*0258*/ 	.word	0x000000ff
        /*025c*/ 	.word	0x00036080
        /*0260*/ 	.short	0x0100
        /*0262*/ 	.byte	0x08
	.zero		1


	//   ....[33]....
        /*0264*/ 	.word	0x00000520
        /*0268*/ 	.word	0x000000ff
        /*026c*/ 	.word	0x00036110
        /*0270*/ 	.short	0x0100
        /*0272*/ 	.byte	0x08
	.zero		1


	//   ....[34]....
        /*0274*/ 	.word	0x00000530
        /*0278*/ 	.word	0x000000ff
        /*027c*/ 	.word	0x00036088
        /*0280*/ 	.short	0x0100
        /*0282*/ 	.byte	0x08
	.zero		1


	//   ....[35]....
        /*0284*/ 	.word	0x00000540
        /*0288*/ 	.word	0x000000ff
        /*028c*/ 	.word	0x00036118
        /*0290*/ 	.short	0x0100
        /*0292*/ 	.byte	0x08
	.zero		1


	//   ....[36]....
        /*0294*/ 	.word	0x00000f00
        /*0298*/ 	.word	0x00000008
        /*029c*/ 	.word	0x00036000
        /*02a0*/ 	.short	0x010a
        /*02a2*/ 	.byte	0x3f
	.zero		1


	//   ....[37]....
        /*02a4*/ 	.word	0x000011e0
        /*02a8*/ 	.word	0x0000000b
        /*02ac*/ 	.word	0x00036000
        /*02b0*/ 	.short	0x010a
        /*02b2*/ 	.byte	0x3f
	.zero		1


	//   ....[38]....
        /*02b4*/ 	.word	0x00001340
        /*02b8*/ 	.word	0x0000000b
        /*02bc*/ 	.word	0x00000000
        /*02c0*/ 	.short	0x0101
        /*02c2*/ 	.byte	0x3f
	.zero		1


	//   ....[39]....
        /*02c4*/ 	.word	0x00001580
        /*02c8*/ 	.word	0x00000003
        /*02cc*/ 	.word	0x00000000
        /*02d0*/ 	.short	0x0101
        /*02d2*/ 	.byte	0x3f
	.zero		1


	//   ....[40]....
        /*02d4*/ 	.word	0x00005f90
        /*02d8*/ 	.word	0x00000013
        /*02dc*/ 	.word	0x00036090
        /*02e0*/ 	.short	0x010a
        /*02e2*/ 	.byte	0x3f
	.zero		1


	//   ....[41]....
        /*02e4*/ 	.word	0x00006790
        /*02e8*/ 	.word	0x00000002
        /*02ec*/ 	.word	0x00000000
        /*02f0*/ 	.short	0x010a
        /*02f2*/ 	.byte	0x3f
	.zero		1


	//   ....[42]....
        /*02f4*/ 	.word	0x00006840
        /*02f8*/ 	.word	0x00000002
        /*02fc*/ 	.word	0x00000000
        /*0300*/ 	.short	0x010a
        /*0302*/ 	.byte	0x3f
	.zero		1


	//   ....[43]....
        /*0304*/ 	.word	0x000068f0
        /*0308*/ 	.word	0x00000002
        /*030c*/ 	.word	0x00000000
        /*0310*/ 	.short	0x010a
        /*0312*/ 	.byte	0x3f
	.zero		1


	//   ....[44]....
        /*0314*/ 	.word	0x000069a0
        /*0318*/ 	.word	0x00000002
        /*031c*/ 	.word	0x00000000
        /*0320*/ 	.short	0x010a
        /*0322*/ 	.byte	0x3f
	.zero		1


	//   ....[45]....
        /*0324*/ 	.word	0x00006a50
        /*0328*/ 	.word	0x00000002
        /*032c*/ 	.word	0x00000000
        /*0330*/ 	.short	0x010a
        /*0332*/ 	.byte	0x3f
	.zero		1


	//   ....[46]....
        /*0334*/ 	.word	0x00006b00
        /*0338*/ 	.word	0x00000002
        /*033c*/ 	.word	0x00000000
        /*0340*/ 	.short	0x010a
        /*0342*/ 	.byte	0x3f
	.zero		1


	//   ....[47]....
        /*0344*/ 	.word	0x00006bb0
        /*0348*/ 	.word	0x00000002
        /*034c*/ 	.word	0x00000000
        /*0350*/ 	.short	0x010a
        /*0352*/ 	.byte	0x3f
	.zero		1


	//   ....[48]....
        /*0354*/ 	.word	0x00006c60
        /*0358*/ 	.word	0x00000002
        /*035c*/ 	.word	0x00000000
        /*0360*/ 	.short	0x010a
        /*0362*/ 	.byte	0x3f
	.zero		1


	//   ....[49]....
        /*0364*/ 	.word	0x00006d10
        /*0368*/ 	.word	0x00000002
        /*036c*/ 	.word	0x00000000
        /*0370*/ 	.short	0x010a
        /*0372*/ 	.byte	0x3f
	.zero		1


	//   ....[50]....
        /*0374*/ 	.word	0x00006dc0
        /*0378*/ 	.word	0x00000002
        /*037c*/ 	.word	0x00000000
        /*0380*/ 	.short	0x010a
        /*0382*/ 	.byte	0x3f
	.zero		1


	//   ....[51]....
        /*0384*/ 	.word	0x00006e70
        /*0388*/ 	.word	0x00000002
        /*038c*/ 	.word	0x00000000
        /*0390*/ 	.short	0x010a
        /*0392*/ 	.byte	0x3f
	.zero		1


	//   ....[52]....
        /*0394*/ 	.word	0x00006f20
        /*0398*/ 	.word	0x00000002
        /*039c*/ 	.word	0x00000000
        /*03a0*/ 	.short	0x010a
        /*03a2*/ 	.byte	0x3f
	.zero		1


	//   ....[53]....
        /*03a4*/ 	.word	0x00006fd0
        /*03a8*/ 	.word	0x00000002
        /*03ac*/ 	.word	0x00000000
        /*03b0*/ 	.short	0x010a
        /*03b2*/ 	.byte	0x3f
	.zero		1


	//   ....[54]....
        /*03b4*/ 	.word	0x00007080
        /*03b8*/ 	.word	0x00000002
        /*03bc*/ 	.word	0x00000000
        /*03c0*/ 	.short	0x010a
        /*03c2*/ 	.byte	0x3f
	.zero		1


	//   ....[55]....
        /*03c4*/ 	.word	0x00007130
        /*03c8*/ 	.word	0x00000002
        /*03cc*/ 	.word	0x00000000
        /*03d0*/ 	.short	0x010a
        /*03d2*/ 	.byte	0x3f
	.zero		1


	//   ....[56]....
        /*03d4*/ 	.word	0x000071e0
        /*03d8*/ 	.word	0x00000002
        /*03dc*/ 	.word	0x00000000
        /*03e0*/ 	.short	0x010a
        /*03e2*/ 	.byte	0x3f
	.zero		1


	//   ....[57]....
        /*03e4*/ 	.word	0x00007290
        /*03e8*/ 	.word	0x00000002
        /*03ec*/ 	.word	0x00000000
        /*03f0*/ 	.short	0x010a
        /*03f2*/ 	.byte	0x3f
	.zero		1


	//   ....[58]....
        /*03f4*/ 	.word	0x00007340
        /*03f8*/ 	.word	0x00000005
        /*03fc*/ 	.word	0x00000000
        /*0400*/ 	.short	0x010a
        /*0402*/ 	.byte	0x3f
	.zero		1


	//----- nvinfo : EIATTR_NUM_MBARRIERS
	.align		4
.L_26:
        /*0404*/ 	.byte	0x03, 0x38
        /*0406*/ 	.short	0x0024


	//----- nvinfo : EIATTR_EXIT_INSTR_OFFSETS
	.align		4
        /*0408*/ 	.byte	0x04, 0x1c
        /*040a*/ 	.short	(.L_28 - .L_27)


	//   ....[0]....
.L_27:
        /*040c*/ 	.word	0x00000c30


	//   ....[1]....
        /*0410*/ 	.word	0x000016d0


	//   ....[2]....
        /*0414*/ 	.word	0x00004d30


	//   ....[3]....
        /*0418*/ 	.word	0x00004d50


	//   ....[4]....
        /*041c*/ 	.word	0x00005d70


	//   ....[5]....
        /*0420*/ 	.word	0x00005d90


	//   ....[6]....
        /*0424*/ 	.word	0x00005db0


	//   ....[7]....
        /*0428*/ 	.word	0x00006680


	//   ....[8]....
        /*042c*/ 	.word	0x00007370


	//----- nvinfo : EIATTR_MAX_THREADS
	.align		4
.L_28:
        /*0430*/ 	.byte	0x04, 0x05
        /*0432*/ 	.short	(.L_30 - .L_29)
.L_29:
        /*0434*/ 	.word	0x00000100
        /*0438*/ 	.word	0x00000001
        /*043c*/ 	.word	0x00000001


	//----- nvinfo : EIATTR_CRS_STACK_SIZE
	.align		4
.L_30:
        /*0440*/ 	.byte	0x04, 0x1e
        /*0442*/ 	.short	(.L_32 - .L_31)
.L_31:
        /*0444*/ 	.word	0x00000000


	//----- nvinfo : EIATTR_CBANK_PARAM_SIZE
	.align		4
.L_32:
        /*0448*/ 	.byte	0x03, 0x19
        /*044a*/ 	.short	0x0470


	//----- nvinfo : EIATTR_PARAM_CBANK
	.align		4
        /*044c*/ 	.byte	0x04, 0x0a
        /*044e*/ 	.short	(.L_34 - .L_33)
	.align		4
.L_33:
        /*0450*/ 	.word	index@(.nv.constant0._ZN7cutlass13device_kernelINS_4conv6kernel13ConvUniversalINS1_16ConvProblemShapeILNS1_8OperatorE0ELi3EEENS1_10collective14CollectiveConvINS1_46MainloopSm90TmaGmmaWarpSpecializedImplicitGemmILS5_0ELi18ELi3EN4cute5tupleIJNSA_1CILi2EEENSC_ILi1EEESE_EEENS1_36KernelImplicitTmaWarpSpecializedSm90ELi1EEENSB_IJNSC_ILi64EEENSC_ILi128EEENSB_IJSI_EEEEEENS_12float_e4m3_tESM_NSA_8TiledMMAINSA_8MMA_AtomIJNSA_4SM904GMMA31MMA_64x128x32_F32E4M3E4M3_SS_TNILNSQ_7ScaleInE1ELSS_1EEEEEENSA_6LayoutINSB_IJSE_SE_SE_EEENSB_IJNSC_ILi0EEESX_SX_EEEEENSB_IJNSA_10UnderscoreES10_S10_EEEEENS7_6detail26Sm90ImplicitGemmTileTraitsINSA_20SM90_TMA_LOAD_IM2COLENSA_14ComposedLayoutINSA_7SwizzleILi2ELi4ELi3EEENSA_18smem_ptr_flag_bitsILi8EEENSV_INSB_IJNSB_IJNSC_ILi8EEES1B_EEENSB_IJSI_SE_EEENSB_IJSE_NSC_ILi18EEEEEEEEENSB_IJNSB_IJSI_NSC_ILi512EEEEEENSB_IJSE_SX_EEENSB_IJSX_NSC_ILi4096EEEEEEEEEEEEEvEENS14_INSA_23SM90_TMA_LOAD_MULTICASTENS16_IS18_S1A_NSV_INSB_IJNSB_IJS1B_NSC_ILi16EEEEEES1D_S1F_EEENSB_IJS1I_S1J_NSB_IJSX_NSC_ILi8192EEEEEEEEEEEEEvEEEENS_8epilogue10collective6detail29Sm90TmaWarpSpecializedAdapterINS22_15DefaultEpilogueISM_NSB_IJNSB_IJllllEEESE_SX_EEES27_NS21_6thread17LinearCombinationISM_Li1EffLNS28_9ScaleType4KindE0ELNS_15FloatRoundStyleE2ESM_EENS_4gemm15EpilogueDefaultEEEEEvvEEEEvNT_6ParamsE)
        /*0454*/ 	.short	0x0210
        /*0456*/ 	.short	0x0470


	//----- nvinfo : EIATTR_SW_WAR
	.align		4
.L_34:
        /*0458*/ 	.byte	0x04, 0x36
        /*045a*/ 	.short	(.L_36 - .L_35)
.L_35:
        /*045c*/ 	.word	0x00000008
.L_36:


//--------------------- .nv.callgraph             --------------------------
	.section	.nv.callgraph,"",@"SHT_CUDA_CALLGRAPH"
	.align	4
	.sectionentsize	8
	.align		4
        /*0000*/ 	.word	0x00000000
	.align		4
        /*0004*/ 	.word	0xffffffff
	.align		4
        /*0008*/ 	.word	0x00000000
	.align		4
        /*000c*/ 	.word	0xfffffffe
	.align		4
        /*0010*/ 	.word	0x00000000
	.align		4
        /*0014*/ 	.word	0xfffffffd
	.align		4
        /*0018*/ 	.word	0x00000000
	.align		4
        /*001c*/ 	.word	0xfffffffc


//--------------------- .nv.constant4             --------------------------
	.section	.nv.constant4,"a",@progbits
	.align	8
	.align		8
.nv.constant4:
        /*0000*/ 	.dword	_ZN39_INTERNAL_5c391ce2_4_k_cu_aa19fdca_29194cuda3std3__45__cpo5beginE
	.align		8
        /*0008*/ 	.dword	_ZN39_INTERNAL_5c391ce2_4_k_cu_aa19fdca_29194cuda3std3__45__cpo3endE
	.align		8
        /*0010*/ 	.dword	_ZN39_INTERNAL_5c391ce2_4_k_cu_aa19fdca_29194cuda3std3__45__cpo6cbeginE
	.align		8
        /*0018*/ 	.dword	_ZN39_INTERNAL_5c391ce2_4_k_cu_aa19fdca_29194cuda3std3__45__cpo4cendE
	.align		8
        /*0020*/ 	.dword	_ZN39_INTERNAL_5c391ce2_4_k_cu_aa19fdca_29194cuda3std3__441_GLOBAL__N__5c391ce2_4_k_cu_aa19fdca_29196ignoreE
	.align		8
        /*0028*/ 	.dword	_ZN39_INTERNAL_5c391ce2_4_k_cu_aa19fdca_29194cuda3std3__419piecewise_constructE
	.align		8
        /*0030*/ 	.dword	_ZN39_INTERNAL_5c391ce2_4_k_cu_aa19fdca_29194cuda3std3__48in_placeE
	.align		8
        /*0038*/ 	.dword	_ZN39_INTERNAL_5c391ce2_4_k_cu_aa19fdca_29194cuda3std6ranges3__45__cpo4swapE
	.align		8
        /*0040*/ 	.dword	_ZN39_INTERNAL_5c391ce2_4_k_cu_aa19fdca_29194cuda3std6ranges3__45__cpo9iter_moveE
	.align		8
        /*0048*/ 	.dword	_ZN39_INTERNAL_5c391ce2_4_k_cu_aa19fdca_29194cute7productE
	.align		8
        /*0050*/ 	.dword	_ZN39_INTERNAL_5c391ce2_4_k_cu_aa19fdca_29194cute1_E


//--------------------- .text._ZN7cutlass13device_kernelINS_4conv6kernel13ConvUniversalINS1_16ConvProblemShapeILNS1_8OperatorE0ELi3EEENS1_10collective14CollectiveConvINS1_46MainloopSm90TmaGmmaWarpSpecializedImplicitGemmILS5_0ELi18ELi3EN4cute5tupleIJNSA_1CILi2EEENSC_ILi1EEESE_EEENS1_36KernelImplicitTmaWarpSpecializedSm90ELi1EEENSB_IJNSC_ILi64EEENSC_ILi128EEENSB_IJSI_EEEEEENS_12float_e4m3_tESM_NSA_8TiledMMAINSA_8MMA_AtomIJNSA_4SM904GMMA31MMA_64x128x32_F32E4M3E4M3_SS_TNILNSQ_7ScaleInE1ELSS_1EEEEEENSA_6LayoutINSB_IJSE_SE_SE_EEENSB_IJNSC_ILi0EEESX_SX_EEEEENSB_IJNSA_10UnderscoreES10_S10_EEEEENS7_6detail26Sm90ImplicitGemmTileTraitsINSA_20SM90_TMA_LOAD_IM2COLENSA_14ComposedLayoutINSA_7SwizzleILi2ELi4ELi3EEENSA_18smem_ptr_flag_bitsILi8EEENSV_INSB_IJNSB_IJNSC_ILi8EEES1B_EEENSB_IJSI_SE_EEENSB_IJSE_NSC_ILi18EEEEEEEEENSB_IJNSB_IJSI_NSC_ILi512EEEEEENSB_IJSE_SX_EEENSB_IJSX_NSC_ILi4096EEEEEEEEEEEEEvEENS14_INSA_23SM90_TMA_LOAD_MULTICASTENS16_IS18_S1A_NSV_INSB_IJNSB_IJS1B_NSC_ILi16EEEEEES1D_S1F_EEENSB_IJS1I_S1J_NSB_IJSX_NSC_ILi8192EEEEEEEEEEEEEvEEEENS_8epilogue10collective6detail29Sm90TmaWarpSpecializedAdapterINS22_15DefaultEpilogueISM_NSB_IJNSB_IJllllEEESE_SX_EEES27_NS21_6thread17LinearCombinationISM_Li1EffLNS28_9ScaleType4KindE0ELNS_15FloatRoundStyleE2ESM_EENS_4gemm15EpilogueDefaultEEEEEvvEEEEvNT_6ParamsE --------------------------
	.section	.text._ZN7cutlass13device_kernelINS_4conv6kernel13ConvUniversalINS1_16ConvProblemShapeILNS1_8OperatorE0ELi3EEENS1_10collective14CollectiveConvINS1_46MainloopSm90TmaGmmaWarpSpecializedImplicitGemmILS5_0ELi18ELi3EN4cute5tupleIJNSA_1CILi2EEENSC_ILi1EEESE_EEENS1_36KernelImplicitTmaWarpSpecializedSm90ELi1EEENSB_IJNSC_ILi64EEENSC_ILi128EEENSB_IJSI_EEEEEENS_12float_e4m3_tESM_NSA_8TiledMMAINSA_8MMA_AtomIJNSA_4SM904GMMA31MMA_64x128x32_F32E4M3E4M3_SS_TNILNSQ_7ScaleInE1ELSS_1EEEEEENSA_6LayoutINSB_IJSE_SE_SE_EEENSB_IJNSC_ILi0EEESX_SX_EEEEENSB_IJNSA_10UnderscoreES10_S10_EEEEENS7_6detail26Sm90ImplicitGemmTileTraitsINSA_20SM90_TMA_LOAD_IM2COLENSA_14ComposedLayoutINSA_7SwizzleILi2ELi4ELi3EEENSA_18smem_ptr_flag_bitsILi8EEENSV_INSB_IJNSB_IJNSC_ILi8EEES1B_EEENSB_IJSI_SE_EEENSB_IJSE_NSC_ILi18EEEEEEEEENSB_IJNSB_IJSI_NSC_ILi512EEEEEENSB_IJSE_SX_EEENSB_IJSX_NSC_ILi4096EEEEEEEEEEEEEvEENS14_INSA_23SM90_TMA_LOAD_MULTICASTENS16_IS18_S1A_NSV_INSB_IJNSB_IJS1B_NSC_ILi16EEEEEES1D_S1F_EEENSB_IJS1I_S1J_NSB_IJSX_NSC_ILi8192EEEEEEEEEEEEEvEEEENS_8epilogue10collective6detail29Sm90TmaWarpSpecializedAdapterINS22_15DefaultEpilogueISM_NSB_IJNSB_IJllllEEESE_SX_EEES27_NS21_6thread17LinearCombinationISM_Li1EffLNS28_9ScaleType4KindE0ELNS_15FloatRoundStyleE2ESM_EENS_4gemm15EpilogueDefaultEEEEEvvEEEEvNT_6ParamsE,"ax",@progbits
	.align	128
.text._ZN7cutlass13device_kernelINS_4conv6kernel13ConvUniversalINS1_16ConvProblemShapeILNS1_8OperatorE0ELi3EEENS1_10collective14CollectiveConvINS1_46MainloopSm90TmaGmmaWarpSpecializedImplicitGemmILS5_0ELi18ELi3EN4cute5tupleIJNSA_1CILi2EEENSC_ILi1EEESE_EEENS1_36KernelImplicitTmaWarpSpecializedSm90ELi1EEENSB_IJNSC_ILi64EEENSC_ILi128EEENSB_IJSI_EEEEEENS_12float_e4m3_tESM_NSA_8TiledMMAINSA_8MMA_AtomIJNSA_4SM904GMMA31MMA_64x128x32_F32E4M3E4M3_SS_TNILNSQ_7ScaleInE1ELSS_1EEEEEENSA_6LayoutINSB_IJSE_SE_SE_EEENSB_IJNSC_ILi0EEESX_SX_EEEEENSB_IJNSA_10UnderscoreES10_S10_EEEEENS7_6detail26Sm90ImplicitGemmTileTraitsINSA_20SM90_TMA_LOAD_IM2COLENSA_14ComposedLayoutINSA_7SwizzleILi2ELi4ELi3EEENSA_18smem_ptr_flag_bitsILi8EEENSV_INSB_IJNSB_IJNSC_ILi8EEES1B_EEENSB_IJSI_SE_EEENSB_IJSE_NSC_ILi18EEEEEEEEENSB_IJNSB_IJSI_NSC_ILi512EEEEEENSB_IJSE_SX_EEENSB_IJSX_NSC_ILi4096EEEEEEEEEEEEEvEENS14_INSA_23SM90_TMA_LOAD_MULTICASTENS16_IS18_S1A_NSV_INSB_IJNSB_IJS1B_NSC_ILi16EEEEEES1D_S1F_EEENSB_IJS1I_S1J_NSB_IJSX_NSC_ILi8192EEEEEEEEEEEEEvEEEENS_8epilogue10collective6detail29Sm90TmaWarpSpecializedAdapterINS22_15DefaultEpilogueISM_NSB_IJNSB_IJllllEEESE_SX_EEES27_NS21_6thread17LinearCombinationISM_Li1EffLNS28_9ScaleType4KindE0ELNS_15FloatRoundStyleE2ESM_EENS_4gemm15EpilogueDefaultEEEEEvvEEEEvNT_6ParamsE:
        .type           _ZN7cutlass13device_kernelINS_4conv6kernel13ConvUniversalINS1_16ConvProblemShapeILNS1_8OperatorE0ELi3EEENS1_10collective14CollectiveConvINS1_46MainloopSm90TmaGmmaWarpSpecializedImplicitGemmILS5_0ELi18ELi3EN4cute5tupleIJNSA_1CILi2EEENSC_ILi1EEESE_EEENS1_36KernelImplicitTmaWarpSpecializedSm90ELi1EEENSB_IJNSC_ILi64EEENSC_ILi128EEENSB_IJSI_EEEEEENS_12float_e4m3_tESM_NSA_8TiledMMAINSA_8MMA_AtomIJNSA_4SM904GMMA31MMA_64x128x32_F32E4M3E4M3_SS_TNILNSQ_7ScaleInE1ELSS_1EEEEEENSA_6LayoutINSB_IJSE_SE_SE_EEENSB_IJNSC_ILi0EEESX_SX_EEEEENSB_IJNSA_10UnderscoreES10_S10_EEEEENS7_6detail26Sm90ImplicitGemmTileTraitsINSA_20SM90_TMA_LOAD_IM2COLENSA_14ComposedLayoutINSA_7SwizzleILi2ELi4ELi3EEENSA_18smem_ptr_flag_bitsILi8EEENSV_INSB_IJNSB_IJNSC_ILi8EEES1B_EEENSB_IJSI_SE_EEENSB_IJSE_NSC_ILi18EEEEEEEEENSB_IJNSB_IJSI_NSC_ILi512EEEEEENSB_IJSE_SX_EEENSB_IJSX_NSC_ILi4096EEEEEEEEEEEEEvEENS14_INSA_23SM90_TMA_LOAD_MULTICASTENS16_IS18_S1A_NSV_INSB_IJNSB_IJS1B_NSC_ILi16EEEEEES1D_S1F_EEENSB_IJS1I_S1J_NSB_IJSX_NSC_ILi8192EEEEEEEEEEEEEvEEEENS_8epilogue10collective6detail29Sm90TmaWarpSpecializedAdapterINS22_15DefaultEpilogueISM_NSB_IJNSB_IJllllEEESE_SX_EEES27_NS21_6thread17LinearCombinationISM_Li1EffLNS28_9ScaleType4KindE0ELNS_15FloatRoundStyleE2ESM_EENS_4gemm15EpilogueDefaultEEEEEvvEEEEvNT_6ParamsE,@function
        .size           _ZN7cutlass13device_kernelINS_4conv6kernel13ConvUniversalINS1_16ConvProblemShapeILNS1_8OperatorE0ELi3EEENS1_10collective14CollectiveConvINS1_46MainloopSm90TmaGmmaWarpSpecializedImplicitGemmILS5_0ELi18ELi3EN4cute5tupleIJNSA_1CILi2EEENSC_ILi1EEESE_EEENS1_36KernelImplicitTmaWarpSpecializedSm90ELi1EEENSB_IJNSC_ILi64EEENSC_ILi128EEENSB_IJSI_EEEEEENS_12float_e4m3_tESM_NSA_8TiledMMAINSA_8MMA_AtomIJNSA_4SM904GMMA31MMA_64x128x32_F32E4M3E4M3_SS_TNILNSQ_7ScaleInE1ELSS_1EEEEEENSA_6LayoutINSB_IJSE_SE_SE_EEENSB_IJNSC_ILi0EEESX_SX_EEEEENSB_IJNSA_10UnderscoreES10_S10_EEEEENS7_6detail26Sm90ImplicitGemmTileTraitsINSA_20SM90_TMA_LOAD_IM2COLENSA_14ComposedLayoutINSA_7SwizzleILi2ELi4ELi3EEENSA_18smem_ptr_flag_bitsILi8EEENSV_INSB_IJNSB_IJNSC_ILi8EEES1B_EEENSB_IJSI_SE_EEENSB_IJSE_NSC_ILi18EEEEEEEEENSB_IJNSB_IJSI_NSC_ILi512EEEEEENSB_IJSE_SX_EEENSB_IJSX_NSC_ILi4096EEEEEEEEEEEEEvEENS14_INSA_23SM90_TMA_LOAD_MULTICASTENS16_IS18_S1A_NSV_INSB_IJNSB_IJS1B_NSC_ILi16EEEEEES1D_S1F_EEENSB_IJS1I_S1J_NSB_IJSX_NSC_ILi8192EEEEEEEEEEEEEvEEEENS_8epilogue10collective6detail29Sm90TmaWarpSpecializedAdapterINS22_15DefaultEpilogueISM_NSB_IJNSB_IJllllEEESE_SX_EEES27_NS21_6thread17LinearCombinationISM_Li1EffLNS28_9ScaleType4KindE0ELNS_15FloatRoundStyleE2ESM_EENS_4gemm15EpilogueDefaultEEEEEvvEEEEvNT_6ParamsE,(.L_x_182 - _ZN7cutlass13device_kernelINS_4conv6kernel13ConvUniversalINS1_16ConvProblemShapeILNS1_8OperatorE0ELi3EEENS1_10collective14CollectiveConvINS1_46MainloopSm90TmaGmmaWarpSpecializedImplicitGemmILS5_0ELi18ELi3EN4cute5tupleIJNSA_1CILi2EEENSC_ILi1EEESE_EEENS1_36KernelImplicitTmaWarpSpecializedSm90ELi1EEENSB_IJNSC_ILi64EEENSC_ILi128EEENSB_IJSI_EEEEEENS_12float_e4m3_tESM_NSA_8TiledMMAINSA_8MMA_AtomIJNSA_4SM904GMMA31MMA_64x128x32_F32E4M3E4M3_SS_TNILNSQ_7ScaleInE1ELSS_1EEEEEENSA_6LayoutINSB_IJSE_SE_SE_EEENSB_IJNSC_ILi0EEESX_SX_EEEEENSB_IJNSA_10UnderscoreES10_S10_EEEEENS7_6detail26Sm90ImplicitGemmTileTraitsINSA_20SM90_TMA_LOAD_IM2COLENSA_14ComposedLayoutINSA_7SwizzleILi2ELi4ELi3EEENSA_18smem_ptr_flag_bitsILi8EEENSV_INSB_IJNSB_IJNSC_ILi8EEES1B_EEENSB_IJSI_SE_EEENSB_IJSE_NSC_ILi18EEEEEEEEENSB_IJNSB_IJSI_NSC_ILi512EEEEEENSB_IJSE_SX_EEENSB_IJSX_NSC_ILi4096EEEEEEEEEEEEEvEENS14_INSA_23SM90_TMA_LOAD_MULTICASTENS16_IS18_S1A_NSV_INSB_IJNSB_IJS1B_NSC_ILi16EEEEEES1D_S1F_EEENSB_IJS1I_S1J_NSB_IJSX_NSC_ILi8192EEEEEEEEEEEEEvEEEENS_8epilogue10collective6detail29Sm90TmaWarpSpecializedAdapterINS22_15DefaultEpilogueISM_NSB_IJNSB_IJllllEEESE_SX_EEES27_NS21_6thread17LinearCombinationISM_Li1EffLNS28_9ScaleType4KindE0ELNS_15FloatRoundStyleE2ESM_EENS_4gemm15EpilogueDefaultEEEEEvvEEEEvNT_6ParamsE)
        .other          _ZN7cutlass13device_kernelINS_4conv6kernel13ConvUniversalINS1_16ConvProblemShapeILNS1_8OperatorE0ELi3EEENS1_10collective14CollectiveConvINS1_46MainloopSm90TmaGmmaWarpSpecializedImplicitGemmILS5_0ELi18ELi3EN4cute5tupleIJNSA_1CILi2EEENSC_ILi1EEESE_EEENS1_36KernelImplicitTmaWarpSpecializedSm90ELi1EEENSB_IJNSC_ILi64EEENSC_ILi128EEENSB_IJSI_EEEEEENS_12float_e4m3_tESM_NSA_8TiledMMAINSA_8MMA_AtomIJNSA_4SM904GMMA31MMA_64x128x32_F32E4M3E4M3_SS_TNILNSQ_7ScaleInE1ELSS_1EEEEEENSA_6LayoutINSB_IJSE_SE_SE_EEENSB_IJNSC_ILi0EEESX_SX_EEEEENSB_IJNSA_10UnderscoreES10_S10_EEEEENS7_6detail26Sm90ImplicitGemmTileTraitsINSA_20SM90_TMA_LOAD_IM2COLENSA_14ComposedLayoutINSA_7SwizzleILi2ELi4ELi3EEENSA_18smem_ptr_flag_bitsILi8EEENSV_INSB_IJNSB_IJNSC_ILi8EEES1B_EEENSB_IJSI_SE_EEENSB_IJSE_NSC_ILi18EEEEEEEEENSB_IJNSB_IJSI_NSC_ILi512EEEEEENSB_IJSE_SX_EEENSB_IJSX_NSC_ILi4096EEEEEEEEEEEEEvEENS14_INSA_23SM90_TMA_LOAD_MULTICASTENS16_IS18_S1A_NSV_INSB_IJNSB_IJS1B_NSC_ILi16EEEEEES1D_S1F_EEENSB_IJS1I_S1J_NSB_IJSX_NSC_ILi8192EEEEEEEEEEEEEvEEEENS_8epilogue10collective6detail29Sm90TmaWarpSpecializedAdapterINS22_15DefaultEpilogueISM_NSB_IJNSB_IJllllEEESE_SX_EEES27_NS21_6thread17LinearCombinationISM_Li1EffLNS28_9ScaleType4KindE0ELNS_15FloatRoundStyleE2ESM_EENS_4gemm15EpilogueDefaultEEEEEvvEEEEvNT_6ParamsE,@"STO_CUDA_ENTRY STV_DEFAULT"
_ZN7cutlass13device_kernelINS_4conv6kernel13ConvUniversalINS1_16ConvProblemShapeILNS1_8OperatorE0ELi3EEENS1_10collective14CollectiveConvINS1_46MainloopSm90TmaGmmaWarpSpecializedImplicitGemmILS5_0ELi18ELi3EN4cute5tupleIJNSA_1CILi2EEENSC_ILi1EEESE_EEENS1_36KernelImplicitTmaWarpSpecializedSm90ELi1EEENSB_IJNSC_ILi64EEENSC_ILi128EEENSB_IJSI_EEEEEENS_12float_e4m3_tESM_NSA_8TiledMMAINSA_8MMA_AtomIJNSA_4SM904GMMA31MMA_64x128x32_F32E4M3E4M3_SS_TNILNSQ_7ScaleInE1ELSS_1EEEEEENSA_6LayoutINSB_IJSE_SE_SE_EEENSB_IJNSC_ILi0EEESX_SX_EEEEENSB_IJNSA_10UnderscoreES10_S10_EEEEENS7_6detail26Sm90ImplicitGemmTileTraitsINSA_20SM90_TMA_LOAD_IM2COLENSA_14ComposedLayoutINSA_7SwizzleILi2ELi4ELi3EEENSA_18smem_ptr_flag_bitsILi8EEENSV_INSB_IJNSB_IJNSC_ILi8EEES1B_EEENSB_IJSI_SE_EEENSB_IJSE_NSC_ILi18EEEEEEEEENSB_IJNSB_IJSI_NSC_ILi512EEEEEENSB_IJSE_SX_EEENSB_IJSX_NSC_ILi4096EEEEEEEEEEEEEvEENS14_INSA_23SM90_TMA_LOAD_MULTICASTENS16_IS18_S1A_NSV_INSB_IJNSB_IJS1B_NSC_ILi16EEEEEES1D_S1F_EEENSB_IJS1I_S1J_NSB_IJSX_NSC_ILi8192EEEEEEEEEEEEEvEEEENS_8epilogue10collective6detail29Sm90TmaWarpSpecializedAdapterINS22_15DefaultEpilogueISM_NSB_IJNSB_IJllllEEESE_SX_EEES27_NS21_6thread17LinearCombinationISM_Li1EffLNS28_9ScaleType4KindE0ELNS_15FloatRoundStyleE2ESM_EENS_4gemm15EpilogueDefaultEEEEEvvEEEEvNT_6ParamsE:
[----:B------:R-:W-:Y:S01]  /*0000*/  LDC R1, c[0x0][0x28] ;  /* 0x00000a00ff017b82 */ /* 0x000fe20000000800 */
[----:B------:R-:W0:Y:S01]  /*0010*/  S2R R10, SR_TID.X ;  /* 0x00000000000a7919 */ /* 0x000e220000002100 */
[----:B------:R-:W-:Y:S01]  /*0020*/  ELECT P0, URZ, PT ;  /* 0x00000000003f782f */ /* 0x000fe20003800000 */
[----:B------:R-:W-:Y:S01]  /*0030*/  BSSY B0, `(.L_x_0) ;  /* 0x0000010000007945 */ /* 0x000fe20003800000 */
[----:B------:R-:W1:Y:S01]  /*0040*/  S2R R11, SR_CTAID.X ;  /* 0x00000000000b7919 */ /* 0x000e620000002500 */
[--C-:B0-----:R-:W-:Y:S02]  /*0050*/  SHF.R.U32.HI R0, RZ, 0x5, R10.reuse ;  /* 0x00000005ff007819 */ /* 0x101fe4000001160a */
[----:B------:R-:W-:-:S03]  /*0060*/  SHF.R.U32.HI R2, RZ, 0x7, R10 ;  /* 0x00000007ff027819 */ /* 0x000fc6000001160a */
[----:B------:R-:W0:Y:S04]  /*0070*/  SHFL.IDX PT, R3, R0, RZ, 0x1f ;  /* 0x00001fff00037589 */ /* 0x000e2800000e0000 */
[----:B------:R2:W3:Y:S01]  /*0080*/  SHFL.IDX PT, R9, R2, RZ, 0x1f ;  /* 0x00001fff02097589 */ /* 0x0004e200000e0000 */
[----:B0-----:R-:W-:-:S13]  /*0090*/  ISETP.NE.OR P0, PT, R3, RZ, !P0 ;  /* 0x000000ff0300720c */ /* 0x001fda0004705670 */
[----:B-123--:R-:W-:Y:S05]  /*00a0*/  @P0 BRA `(.L_x_1) ;  /* 0x0000000000200947 */ /* 0x00efea0003800000 */
[----:B------:R-:W-:Y:S02]  /*00b0*/  ULDC.64 UR4, c[0x0][0x198] ;  /* 0x0000660000047ab9 */ /* 0x000fe40000000a00 */
[----:B------:R-:W-:Y:S02]  /*00c0*/  UIADD3 UR6, UP0, UR4, 0xf0, URZ ;  /* 0x000000f004067890 */ /* 0x000fe4000ff1e03f */
[----:B------:R-:W-:Y:S02]  /*00d0*/  UIADD3 UR4, UP1, UR4, 0x270, URZ ;  /* 0x0000027004047890 */ /* 0x000fe4000ff3e03f */
[----:B------:R-:W-:Y:S02]  /*00e0*/  UIADD3.X UR7, URZ, UR5, URZ, UP0, !UPT ;  /* 0x000000053f077290 */ /* 0x000fe400087fe43f */
[----:B------:R-:W-:-:S07]  /*00f0*/  UIADD3.X UR5, URZ, UR5, URZ, UP1, !UPT ;  /* 0x000000053f057290 */ /* 0x000fce0008ffe43f */
[----:B------:R0:W-:Y:S02]  /*0100*/  UTMACCTL.PF [UR6] ;  /* 0x00000000060079b9 */ /* 0x0001e40008040000 */
[----:B------:R0:W-:Y:S02]  /*0110*/  UTMACCTL.PF [UR4] ;  /* 0x00000000040079b9 */ /* 0x0001e40008040000 */
[----:B0-----:R-:W-:Y:S01]  /*0120*/  NOP ;  /* 0x0000000000007918 */ /* 0x001fe20000000000 */
.L_x_1:
[----:B------:R-:W-:Y:S05]  /*0130*/  BSYNC B0 ;  /* 0x0000000000007941 */ /* 0x000fea0003800000 */
.L_x_0:
[----:B------:R-:W0:Y:S01]  /*0140*/  SHFL.IDX PT, R0, R0, RZ, 0x1f ;  /* 0x00001fff00007589 */ /* 0x000e2200000e0000 */
[----:B------:R-:W-:Y:S02]  /*0150*/  SHF.R.S32.HI R5, RZ, 0x1f, R10 ;  /* 0x0000001fff057819 */ /* 0x000fe4000001140a */
[----:B------:R-:W-:Y:S01]  /*0160*/  I2FP.F32.U32 R6, R11 ;  /* 0x0000000b00067245 */ /* 0x000fe20000201000 */
[----:B------:R-:W1:Y:S01]  /*0170*/  S2R R13, SR_CTAID.Y ;  /* 0x00000000000d7919 */ /* 0x000e620000002600 */
[----:B------:R-:W-:-:S04]  /*0180*/  LEA.HI R5, R5, R10, RZ, 0x7 ;  /* 0x0000000a05057211 */ /* 0x000fc800078f38ff */
[----:B------:R-:W-:-:S05]  /*0190*/  LOP3.LUT R5, R5, 0xffffff80, RZ, 0xc0, !PT ;  /* 0xffffff8005057812 */ /* 0x000fca00078ec0ff */
[----:B------:R-:W-:-:S05]  /*01a0*/  IMAD.IADD R15, R10, 0x1, -R5 ;  /* 0x000000010a0f7824 */ /* 0x000fca00078e0a05 */
[----:B------:R-:W-:-:S04]  /*01b0*/  SHF.R.S32.HI R2, RZ, 0x1f, R15 ;  /* 0x0000001fff027819 */ /* 0x000fc8000001140f */
[----:B------:R-:W-:Y:S02]  /*01c0*/  LEA.HI R2, R2, R15, RZ, 0x3 ;  /* 0x0000000f02027211 */ /* 0x000fe400078f18ff */
[----:B0-----:R-:W-:Y:S02]  /*01d0*/  ISETP.NE.AND P0, PT, R0, RZ, PT ;  /* 0x000000ff0000720c */ /* 0x001fe40003f05270 */
[--C-:B------:R-:W-:Y:S02]  /*01e0*/  SHF.R.S32.HI R4, RZ, 0x3, R2.reuse ;  /* 0x00000003ff047819 */ /* 0x100fe40000011402 */
[----:B------:R-:W-:Y:S02]  /*01f0*/  SHF.R.S32.HI R5, RZ, 0x1f, R2 ;  /* 0x0000001fff057819 */ /* 0x000fe40000011402 */
[----:B------:R-:W-:-:S07]  /*0200*/  SHF.R.S32.HI R7, RZ, 0x1f, R0 ;  /* 0x0000001fff077819 */ /* 0x000fce0000011400 */
[----:B-1----:R-:W-:Y:S05]  /*0210*/  @P0 BRA `(.L_x_2) ;  /* 0x0000000000d40947 */ /* 0x002fea0003800000 */
[----:B------:R-:W-:Y:S01]  /*0220*/  ELECT P0, URZ, PT ;  /* 0x00000000003f782f */ /* 0x000fe20003800000 */
[----:B------:R-:W-:-:S12]  /*0230*/  BSSY B0, `(.L_x_2) ;  /* 0x0000033000007945 */ /* 0x000fd80003800000 */
[----:B------:R-:W-:Y:S05]  /*0240*/  @!P0 BRA `(.L_x_3) ;  /* 0x0000000000c48947 */ /* 0x000fea0003800000 */
[----:B------:R-:W0:Y:S01]  /*0250*/  S2UR UR8, SR_CgaCtaId ;  /* 0x00000000000879c3 */ /* 0x000e220000008800 */
[----:B------:R-:W-:Y:S01]  /*0260*/  UMOV UR4, 0x400 ;  /* 0x0000040000047882 */ /* 0x000fe20000000000 */
[----:B------:R-:W-:Y:S01]  /*0270*/  UMOV UR5, 0x1 ;  /* 0x0000000100057882 */ /* 0x000fe20000000000 */
[----:B------:R-:W-:Y:S02]  /*0280*/  UMOV UR6, 0x2 ;  /* 0x0000000200067882 */ /* 0x000fe40000000000 */
[----:B------:R-:W-:-:S04]  /*0290*/  UIADD3 UR6, -UR6, 0x100000, URZ ;  /* 0x0010000006067890 */ /* 0x000fc8000fffe13f */
[----:B------:R-:W-:Y:S02]  /*02a0*/  USHF.L.U32 UR7, UR6, 0xb, URZ ;  /* 0x0000000b06077899 */ /* 0x000fe4000800063f */
[----:B------:R-:W-:Y:S02]  /*02b0*/  USHF.L.U32 UR6, UR6, 0x1, URZ ;  /* 0x0000000106067899 */ /* 0x000fe4000800063f */
[----:B0-----:R-:W-:Y:S02]  /*02c0*/  ULEA UR8, UR8, UR4, 0x18 ;  /* 0x0000000408087291 */ /* 0x001fe4000f8ec03f */
[----:B------:R-:W-:-:S04]  /*02d0*/  UIADD3 UR4, -UR5, 0x100000, URZ ;  /* 0x0010000005047890 */ /* 0x000fc8000fffe13f */
[----:B------:R-:W-:Y:S02]  /*02e0*/  USHF.L.U32 UR5, UR4, 0xb, URZ ;  /* 0x0000000b04057899 */ /* 0x000fe4000800063f */
[----:B------:R-:W-:Y:S01]  /*02f0*/  USHF.L.U32 UR4, UR4, 0x1, URZ ;  /* 0x0000000104047899 */ /* 0x000fe2000800063f */
[----:B------:R-:W0:Y:S11]  /*0300*/  FENCE.VIEW.ASYNC.S ;  /* 0x00000000000073c6 */ /* 0x000e360000000000 */
[----:B0-----:R0:W1:Y:S01]  /*0310*/  SYNCS.EXCH.64 URZ, [UR8+0x36000], UR4 ;  /* 0x03600004083f75b2 */ /* 0x0010620008000100 */
[----:B------:R0:W2:Y:S01]  /*0320*/  SYNCS.EXCH.64 URZ, [UR8+0x36090], UR6 ;  /* 0x03609006083f75b2 */ /* 0x0000a20008000100 */
[----:B------:R0:W3:Y:S01]  /*0330*/  SYNCS.EXCH.64 URZ, [UR8+0x36008], UR4 ;  /* 0x03600804083f75b2 */ /* 0x0000e20008000100 */
[----:B------:R0:W4:Y:S01]  /*0340*/  SYNCS.EXCH.64 URZ, [UR8+0x36098], UR6 ;  /* 0x03609806083f75b2 */ /* 0x0001220008000100 */
[----:B------:R0:W0:Y:S01]  /*0350*/  SYNCS.EXCH.64 URZ, [UR8+0x36010], UR4 ;  /* 0x03601004083f75b2 */ /* 0x0000220008000100 */
        /* <DEDUP_REMOVED lines=31> */
[----:B-1234-:R-:W-:Y:S01]  /*0550*/  NOP ;  /* 0x0000000000007918 */ /* 0x01efe20000000000 */
.L_x_3:
[----:B0-----:R-:W-:Y:S05]  /*0560*/  BSYNC B0 ;  /* 0x0000000000007941 */ /* 0x001fea0003800000 */
.L_x_2:
[----:B------:R-:W-:Y:S01]  /*0570*/  ULDC UR4, c[0x0][0x150] ;  /* 0x0000540000047ab9 */ /* 0x000fe20000000800 */
[----:B------:R-:W-:Y:S01]  /*0580*/  LEA.HI R5, R5, R4, RZ, 0x2 ;  /* 0x0000000405057211 */ /* 0x000fe200078f10ff */
[----:B------:R-:W-:Y:S01]  /*0590*/  FMUL R6, R6, UR4 ;  /* 0x0000000406067c20 */ /* 0x000fe20008400000 */
[----:B------:R-:W-:Y:S01]  /*05a0*/  LEA.HI R7, R7, R0, RZ, 0x2 ;  /* 0x0000000007077211 */ /* 0x000fe200078f10ff */
[----:B------:R-:W-:Y:S01]  /*05b0*/  ULDC UR4, c[0x0][0x154] ;  /* 0x0000550000047ab9 */ /* 0x000fe20000000800 */
[----:B------:R-:W-:Y:S01]  /*05c0*/  LOP3.LUT R5, R5, 0xfffffffc, RZ, 0xc0, !PT ;  /* 0xfffffffc05057812 */ /* 0x000fe200078ec0ff */
[----:B------:R-:W0:Y:S01]  /*05d0*/  LDC R12, c[0x0][0x140] ;  /* 0x00005000ff0c7b82 */ /* 0x000e220000000800 */
[----:B------:R-:W-:Y:S01]  /*05e0*/  LOP3.LUT R7, R7, 0x3ffffffc, RZ, 0xc0, !PT ;  /* 0x3ffffffc07077812 */ /* 0x000fe200078ec0ff */
[----:B------:R-:W1:Y:S01]  /*05f0*/  F2I.U32.TRUNC.NTZ R6, R6 ;  /* 0x0000000600067305 */ /* 0x000e62000020f000 */
[----:B------:R-:W-:Y:S01]  /*0600*/  I2FP.F32.U32 R2, R13 ;  /* 0x0000000d00027245 */ /* 0x000fe20000201000 */
[----:B------:R-:W-:Y:S01]  /*0610*/  IMAD.IADD R5, R4, 0x1, -R5 ;  /* 0x0000000104057824 */ /* 0x000fe200078e0a05 */
[----:B------:R-:W-:Y:S01]  /*0620*/  LOP3.LUT P0, RZ, R15, 0x7, RZ, 0xc0, !PT ;  /* 0x000000070fff7812 */ /* 0x000fe2000780c0ff */
[----:B------:R-:W-:Y:S01]  /*0630*/  IMAD.IADD R0, R0, 0x1, -R7 ;  /* 0x0000000100007824 */ /* 0x000fe200078e0a07 */
[----:B------:R-:W-:Y:S01]  /*0640*/  ISETP.NE.AND P3, PT, R9, 0x1, PT ;  /* 0x000000010900780c */ /* 0x000fe20003f65270 */
[----:B------:R-:W-:Y:S01]  /*0650*/  FMUL R8, R2, UR4 ;  /* 0x0000000402087c20 */ /* 0x000fe20008400000 */
[----:B------:R-:W-:Y:S01]  /*0660*/  ULDC UR4, c[0x0][0x144] ;  /* 0x0000510000047ab9 */ /* 0x000fe20000000800 */
[----:B------:R-:W-:Y:S01]  /*0670*/  IMAD R5, R0, 0x4, R5 ;  /* 0x0000000400057824 */ /* 0x000fe200078e0205 */
[----:B------:R-:W-:Y:S01]  /*0680*/  NOP ;  /* 0x0000000000007918 */ /* 0x000fe20000000000 */
[----:B------:R-:W-:-:S02]  /*0690*/  NOP ;  /* 0x0000000000007918 */ /* 0x000fc40000000000 */
[----:B------:R-:W2:Y:S01]  /*06a0*/  F2I.U32.TRUNC.NTZ R8, R8 ;  /* 0x0000000800087305 */ /* 0x000ea2000020f000 */
[----:B------:R-:W-:Y:S01]  /*06b0*/  LEA.HI R0, R5, R5, RZ, 0x1 ;  /* 0x0000000505007211 */ /* 0x000fe200078f08ff */
[----:B-1----:R-:W-:-:S03]  /*06c0*/  IMAD.MOV R2, RZ, RZ, -R6 ;  /* 0x000000ffff027224 */ /* 0x002fc600078e0a06 */
[----:B------:R-:W-:Y:S01]  /*06d0*/  LOP3.LUT R0, R0, 0xfffffffe, RZ, 0xc0, !PT ;  /* 0xfffffffe00007812 */ /* 0x000fe200078ec0ff */
[----:B------:R-:W-:Y:S01]  /*06e0*/  IMAD R7, R2, UR4, R11 ;  /* 0x0000000402077c24 */ /* 0x000fe2000f8e020b */
[----:B------:R-:W-:Y:S01]  /*06f0*/  ULDC UR4, c[0x0][0x148] ;  /* 0x0000520000047ab9 */ /* 0x000fe20000000800 */
[C---:B------:R-:W-:Y:S01]  /*0700*/  IMAD.SHL.U32 R2, R5.reuse, 0x4, RZ ;  /* 0x0000000405027824 */ /* 0x040fe200078e00ff */
[----:B0-----:R-:W-:Y:S01]  /*0710*/  ISETP.EQ.U32.AND P1, PT, R12, 0x1, PT ;  /* 0x000000010c00780c */ /* 0x001fe20003f22070 */
[----:B------:R-:W-:-:S03]  /*0720*/  IMAD.IADD R0, R5, 0x1, -R0 ;  /* 0x0000000105007824 */ /* 0x000fc600078e0a00 */
[----:B------:R-:W-:Y:S01]  /*0730*/  LOP3.LUT R2, R5, 0xc, R2, 0x78, !PT ;  /* 0x0000000c05027812 */ /* 0x000fe200078e7802 */
[----:B--2---:R-:W-:Y:S01]  /*0740*/  IMAD.MOV R6, RZ, RZ, -R8 ;  /* 0x000000ffff067224 */ /* 0x004fe200078e0a08 */
[----:B------:R-:W-:Y:S02]  /*0750*/  ISETP.NE.AND P4, PT, R0, R7, PT ;  /* 0x000000070000720c */ /* 0x000fe40003f85270 */
[----:B------:R-:W-:Y:S01]  /*0760*/  SHF.R.S32.HI R0, RZ, 0x1f, R3 ;  /* 0x0000001fff007819 */ /* 0x000fe20000011403 */
[----:B------:R-:W-:Y:S01]  /*0770*/  IMAD R5, R6, UR4, R13 ;  /* 0x0000000406057c24 */ /* 0x000fe2000f8e020d */
[----:B------:R-:W-:Y:S02]  /*0780*/  ISETP.LT.U32.AND P0, PT, R2, 0x2, !P0 ;  /* 0x000000020200780c */ /* 0x000fe40004701070 */
[----:B------:R-:W-:-:S04]  /*0790*/  LEA.HI R0, R0, R3, RZ, 0x2 ;  /* 0x0000000300007211 */ /* 0x000fc800078f10ff */
[----:B------:R-:W-:-:S03]  /*07a0*/  LOP3.LUT R0, R0, 0xfffffffc, RZ, 0xc0, !PT ;  /* 0xfffffffc00007812 */ /* 0x000fc600078ec0ff */
[----:B------:R-:W-:Y:S02]  /*07b0*/  @P4 LEA.HI R4, R2, R2, RZ, 0x1 ;  /* 0x0000000202044211 */ /* 0x000fe400078f08ff */
[----:B------:R-:W-:Y:S02]  /*07c0*/  IMAD.IADD R8, R3, 0x1, -R0 ;  /* 0x0000000103087824 */ /* 0x000fe400078e0a00 */
[----:B------:R-:W-:-:S03]  /*07d0*/  @P4 SHF.R.S32.HI R4, RZ, 0x1, R4 ;  /* 0x00000001ff044819 */ /* 0x000fc60000011404 */
[----:B------:R-:W-:Y:S02]  /*07e0*/  LOP3.LUT P2, RZ, R9, R8, RZ, 0xfc, !PT ;  /* 0x0000000809ff7212 */ /* 0x000fe4000784fcff */
[----:B------:R-:W-:Y:S01]  /*07f0*/  @P4 ISETP.NE.AND P5, PT, R4, R5, PT ;  /* 0x000000050400420c */ /* 0x000fe20003fa5270 */
[----:B------:R-:W-:Y:S01]  /*0800*/  IMAD.MOV.U32 R4, RZ, RZ, 0x1 ;  /* 0x00000001ff047424 */ /* 0x000fe200078e00ff */
[----:B------:R-:W-:Y:S02]  /*0810*/  SEL R3, RZ, 0x1, P2 ;  /* 0x00000001ff037807 */ /* 0x000fe40001000000 */
[----:B------:R-:W-:Y:S02]  /*0820*/  SEL R5, RZ, 0x1, !P0 ;  /* 0x00000001ff057807 */ /* 0x000fe40004000000 */
[----:B------:R-:W-:Y:S02]  /*0830*/  @P4 SEL R4, RZ, 0x1, P5 ;  /* 0x00000001ff044807 */ /* 0x000fe40002800000 */
[----:B------:R-:W-:-:S02]  /*0840*/  SEL R3, R3, 0x2, P3 ;  /* 0x0000000203037807 */ /* 0x000fc40001800000 */
[----:B------:R-:W-:Y:S01]  /*0850*/  LOP3.LUT R4, R4, R5, RZ, 0xc0, !PT ;  /* 0x0000000504047212 */ /* 0x000fe200078ec0ff */
[----:B------:R-:W-:Y:S06]  /*0860*/  @!P1 BRA `(.L_x_4) ;  /* 0x0000000000089947 */ /* 0x000fec0003800000 */
[----:B------:R-:W-:Y:S01]  /*0870*/  UCGABAR_ARV ;  /* 0x00000000000079c7 */ /* 0x000fe20008000000 */
[----:B------:R-:W-:Y:S05]  /*0880*/  BRA `(.L_x_5) ;  /* 0x0000000000047947 */ /* 0x000fea0003800000 */
.L_x_4:
[----:B------:R-:W-:Y:S01]  /*0890*/  NOP ;  /* 0x0000000000007918 */ /* 0x000fe20000000000 */
.L_x_5:
[----:B------:R-:W-:Y:S01]  /*08a0*/  ULDC.64 UR4, c[0x0][0x618] ;  /* 0x0001860000047ab9 */ /* 0x000fe20000000a00 */
[----:B------:R-:W-:Y:S01]  /*08b0*/  ULDC.64 UR12, c[0x0][0x208] ;  /* 0x00008200000c7ab9 */ /* 0x000fe20000000a00 */
[----:B------:R-:W-:-:S04]  /*08c0*/  ISETP.NE.U32.AND P0, PT, RZ, UR4, PT ;  /* 0x00000004ff007c0c */ /* 0x000fc8000bf05070 */
[----:B------:R-:W-:-:S13]  /*08d0*/  ISETP.NE.AND.EX P0, PT, RZ, UR5, PT, P0 ;  /* 0x00000005ff007c0c */ /* 0x000fda000bf05300 */
[----:B------:R-:W-:Y:S05]  /*08e0*/  @!P0 BRA `(.L_x_6) ;  /* 0x00000000001c8947 */ /* 0x000fea0003800000 */
[----:B------:R-:W0:Y:S02]  /*08f0*/  LDC.64 R6, c[0x0][0x618] ;  /* 0x00018600ff067b82 */ /* 0x000e240000000a00 */
[----:B0-----:R-:W2:Y:S02]  /*0900*/  LDG.E.64 R6, desc[UR12][R6.64] ;  /* 0x0000000c06067981 */ /* 0x001ea4000c1e1b00 */
[----:B--2---:R-:W-:-:S04]  /*0910*/  ISETP.NE.U32.AND P0, PT, R6, RZ, PT ;  /* 0x000000ff0600720c */ /* 0x004fc80003f05070 */
[----:B------:R-:W-:-:S13]  /*0920*/  ISETP.NE.AND.EX P0, PT, R7, RZ, PT, P0 ;  /* 0x000000ff0700720c */ /* 0x000fda0003f05300 */
[----:B------:R-:W-:Y:S05]  /*0930*/  @!P0 BRA `(.L_x_6) ;  /* 0x0000000000088947 */ /* 0x000fea0003800000 */
[----:B------:R0:W5:Y:S01]  /*0940*/  LD.E R0, desc[UR12][R6.64] ;  /* 0x0000000c06007980 */ /* 0x000162000c101900 */
[----:B------:R-:W-:Y:S05]  /*0950*/  BRA `(.L_x_7) ;  /* 0x0000000000207947 */ /* 0x000fea0003800000 */
.L_x_6:
[----:B------:R-:W-:Y:S02]  /*0960*/  ULDC.64 UR4, c[0x0][0x608] ;  /* 0x0001820000047ab9 */ /* 0x000fe40000000a00 */
[----:B------:R-:W-:-:S04]  /*0970*/  ISETP.NE.U32.AND P0, PT, RZ, UR4, PT ;  /* 0x00000004ff007c0c */ /* 0x000fc8000bf05070 */
[----:B------:R-:W-:-:S13]  /*0980*/  ISETP.NE.AND.EX P0, PT, RZ, UR5, PT, P0 ;  /* 0x00000005ff007c0c */ /* 0x000fda000bf05300 */
[----:B------:R-:W-:Y:S05]  /*0990*/  @!P0 BRA `(.L_x_8) ;  /* 0x00000000000c8947 */ /* 0x000fea0003800000 */
[----:B------:R-:W0:Y:S02]  /*09a0*/  LDC.64 R6, c[0x0][0x608] ;  /* 0x00018200ff067b82 */ /* 0x000e240000000a00 */
[----:B0-----:R1:W5:Y:S01]  /*09b0*/  LDG.E R0, desc[UR12][R6.64] ;  /* 0x0000000c06007981 */ /* 0x001362000c1e1900 */
[----:B------:R-:W-:Y:S05]  /*09c0*/  BRA `(.L_x_7) ;  /* 0x0000000000047947 */ /* 0x000fea0003800000 */
.L_x_8:
[----:B------:R-:W2:Y:S02]  /*09d0*/  LDC R0, c[0x0][0x600] ;  /* 0x00018000ff007b82 */ /* 0x000ea40000000800 */
.L_x_7:
[----:B------:R-:W-:Y:S02]  /*09e0*/  ULDC.64 UR4, c[0x0][0x620] ;  /* 0x0001880000047ab9 */ /* 0x000fe40000000a00 */
[----:B------:R-:W-:-:S04]  /*09f0*/  ISETP.NE.U32.AND P0, PT, RZ, UR4, PT ;  /* 0x00000004ff007c0c */ /* 0x000fc8000bf05070 */
[----:B------:R-:W-:-:S13]  /*0a00*/  ISETP.NE.AND.EX P0, PT, RZ, UR5, PT, P0 ;  /* 0x00000005ff007c0c */ /* 0x000fda000bf05300 */
[----:B------:R-:W-:Y:S05]  /*0a10*/  @!P0 BRA `(.L_x_9) ;  /* 0x00000000001c8947 */ /* 0x000fea0003800000 */
[----:B01----:R-:W0:Y:S02]  /*0a20*/  LDC.64 R6, c[0x0][0x620] ;  /* 0x00018800ff067b82 */ /* 0x003e240000000a00 */
[----:B0-----:R-:W3:Y:S02]  /*0a30*/  LDG.E.64 R6, desc[UR12][R6.64] ;  /* 0x0000000c06067981 */ /* 0x001ee4000c1e1b00 */
[----:B---3--:R-:W-:-:S04]  /*0a40*/  ISETP.NE.U32.AND P0, PT, R6, RZ, PT ;  /* 0x000000ff0600720c */ /* 0x008fc80003f05070 */
[----:B------:R-:W-:-:S13]  /*0a50*/  ISETP.NE.AND.EX P0, PT, R7, RZ, PT, P0 ;  /* 0x000000ff0700720c */ /* 0x000fda0003f05300 */
[----:B------:R-:W-:Y:S05]  /*0a60*/  @!P0 BRA `(.L_x_9) ;  /* 0x0000000000088947 */ /* 0x000fea0003800000 */
[----:B------:R0:W5:Y:S01]  /*0a70*/  LD.E R6, desc[UR12][R6.64] ;  /* 0x0000000c06067980 */ /* 0x000162000c101900 */
[----:B------:R-:W-:Y:S05]  /*0a80*/  BRA `(.L_x_10) ;  /* 0x0000000000207947 */ /* 0x000fea0003800000 */
.L_x_9:
[----:B------:R-:W-:Y:S02]  /*0a90*/  ULDC.64 UR4, c[0x0][0x610] ;  /* 0x0001840000047ab9 */ /* 0x000fe40000000a00 */
[----:B------:R-:W-:-:S04]  /*0aa0*/  ISETP.NE.U32.AND P0, PT, RZ, UR4, PT ;  /* 0x00000004ff007c0c */ /* 0x000fc8000bf05070 */
[----:B------:R-:W-:-:S13]  /*0ab0*/  ISETP.NE.AND.EX P0, PT, RZ, UR5, PT, P0 ;  /* 0x00000005ff007c0c */ /* 0x000fda000bf05300 */
[----:B------:R-:W-:Y:S05]  /*0ac0*/  @!P0 BRA `(.L_x_11) ;  /* 0x00000000000c8947 */ /* 0x000fea0003800000 */
[----:B01----:R-:W0:Y:S02]  /*0ad0*/  LDC.64 R6, c[0x0][0x610] ;  /* 0x00018400ff067b82 */ /* 0x003e240000000a00 */
[----:B0-----:R1:W5:Y:S01]  /*0ae0*/  LDG.E R6, desc[UR12][R6.64] ;  /* 0x0000000c06067981 */ /* 0x001362000c1e1900 */
[----:B------:R-:W-:Y:S05]  /*0af0*/  BRA `(.L_x_10) ;  /* 0x0000000000047947 */ /* 0x000fea0003800000 */
.L_x_11:
[----:B01----:R-:W3:Y:S02]  /*0b00*/  LDC R6, c[0x0][0x604] ;  /* 0x00018100ff067b82 */ /* 0x003ee40000000800 */
.L_x_10:
[----:B------:R-:W4:Y:S01]  /*0b10*/  LDC R5, c[0x0][0x3e8] ;  /* 0x0000fa00ff057b82 */ /* 0x000f220000000800 */
[----:B------:R-:W-:Y:S01]  /*0b20*/  ULDC UR4, c[0x0][0x3dc] ;  /* 0x0000f70000047ab9 */ /* 0x000fe20000000800 */
[----:B------:R-:W-:Y:S01]  /*0b30*/  ULDC.64 UR6, c[0x0][0x3e0] ;  /* 0x0000f80000067ab9 */ /* 0x000fe20000000a00 */
[----:B------:R-:W-:Y:S02]  /*0b40*/  UIADD3 UR4, UR4, 0x3f, URZ ;  /* 0x0000003f04047890 */ /* 0x000fe4000fffe03f */
[----:B------:R-:W-:Y:S02]  /*0b50*/  UIMAD UR6, UR7, UR6, URZ ;  /* 0x00000006070672a4 */ /* 0x000fe4000f8e023f */
[----:B------:R-:W-:-:S04]  /*0b60*/  USHF.R.S32.HI UR5, URZ, 0x1f, UR4 ;  /* 0x0000001f3f057899 */ /* 0x000fc80008011404 */
[----:B------:R-:W-:-:S04]  /*0b70*/  ULEA.HI UR5, UR5, UR4, URZ, 0x6 ;  /* 0x0000000405057291 */ /* 0x000fc8000f8f303f */
[----:B------:R-:W-:Y:S01]  /*0b80*/  USHF.R.S32.HI UR15, URZ, 0x6, UR5 ;  /* 0x000000063f0f7899 */ /* 0x000fe20008011405 */
[----:B----4-:R-:W-:-:S05]  /*0b90*/  IMAD R5, R5, UR6, RZ ;  /* 0x0000000605057c24 */ /* 0x010fca000f8e02ff */
[----:B------:R-:W-:Y:S01]  /*0ba0*/  IMAD R5, R5, UR15, RZ ;  /* 0x0000000f05057c24 */ /* 0x000fe2000f8e02ff */
[----:B------:R-:W-:Y:S06]  /*0bb0*/  @!P1 BRA `(.L_x_12) ;  /* 0x00000000000c9947 */ /* 0x000fec0003800000 */
[----:B------:R-:W-:Y:S01]  /*0bc0*/  UCGABAR_WAIT ;  /* 0x0000000000007dc7 */ /* 0x000fe20008000000 */
[----:B------:R-:W-:Y:S01]  /*0bd0*/  CCTL.IVALL ;  /* 0x00000000ff00798f */ /* 0x000fe20002000000 */
[----:B------:R-:W-:Y:S05]  /*0be0*/  BRA `(.L_x_13) ;  /* 0x0000000000047947 */ /* 0x000fea0003800000 */
.L_x_12:
[----:B------:R-:W-:Y:S06]  /*0bf0*/  BAR.SYNC.DEFER_BLOCKING 0x0 ;  /* 0x0000000000007b1d */ /* 0x000fec0000010000 */
.L_x_13:
[----:B------:R-:W-:-:S13]  /*0c00*/  ISETP.NE.AND P0, PT, R9, RZ, PT ;  /* 0x000000ff0900720c */ /* 0x000fda0003f05270 */
[----:B------:R-:W-:Y:S05]  /*0c10*/  @!P0 BRA `(.L_x_14) ;  /* 0x0000005000608947 */ /* 0x000fea0003800000 */
[----:B------:R-:W-:-:S13]  /*0c20*/  ISETP.NE.AND P0, PT, R9, 0x1, PT ;  /* 0x000000010900780c */ /* 0x000fda0003f05270 */
[----:B------:R-:W-:Y:S05]  /*0c30*/  @P0 EXIT ;  /* 0x000000000000094d */ /* 0x000fea0003800000 */
[----:B------:R-:W-:Y:S01]  /*0c40*/  ISETP.GE.AND P0, PT, R5, 0x1, PT ;  /* 0x000000010500780c */ /* 0x000fe20003f06270 */
[----:B------:R-:W-:Y:S01]  /*0c50*/  UMOV UR4, URZ ;  /* 0x0000003f00047c82 */ /* 0x000fe20008000000 */
[----:B------:R-:W-:Y:S02]  /*0c60*/  CS2R R86, SRZ ;  /* 0x0000000000567805 */ /* 0x000fe4000001ff00 */
[----:B------:R-:W-:Y:S02]  /*0c70*/  CS2R R24, SRZ ;  /* 0x0000000000187805 */ /* 0x000fe4000001ff00 */
[----:B------:R-:W-:Y:S02]  /*0c80*/  CS2R R26, SRZ ;  /* 0x00000000001a7805 */ /* 0x000fe4000001ff00 */
[----:B------:R-:W-:Y:S02]  /*0c90*/  CS2R R28, SRZ ;  /* 0x00000000001c7805 */ /* 0x000fe4000001ff00 */
[----:B------:R-:W-:-:S02]  /*0ca0*/  CS2R R30, SRZ ;  /* 0x00000000001e7805 */ /* 0x000fc4000001ff00 */
[----:B------:R-:W-:Y:S02]  /*0cb0*/  CS2R R32, SRZ ;  /* 0x0000000000207805 */ /* 0x000fe4000001ff00 */
        /* <DEDUP_REMOVED lines=25> */
[----:B------:R-:W-:Y:S01]  /*0e50*/  CS2R R84, SRZ ;  /* 0x0000000000547805 */ /* 0x000fe2000001ff00 */
[----:B------:R-:W-:Y:S06]  /*0e60*/  @!P0 BRA `(.L_x_15) ;  /* 0x0000000000788947 */ /* 0x000fec0003800000 */
[----:B01----:R-:W-:-:S04]  /*0e70*/  LOP3.LUT R7, R3, 0x1, RZ, 0xfc, !PT ;  /* 0x0000000103077812 */ /* 0x003fc800078efcff */
[----:B------:R-:W-:-:S13]  /*0e80*/  ISETP.NE.AND P0, PT, R7, 0x3, PT ;  /* 0x000000030700780c */ /* 0x000fda0003f05270 */
[----:B------:R-:W-:Y:S05]  /*0e90*/  @!P0 BRA `(.L_x_16) ;  /* 0x0000000000048947 */ /* 0x000fea0003800000 */
[----:B------:R-:W-:Y:S01]  /*0ea0*/  BPT.TRAP 0x1 ;  /* 0x000000040000795c */ /* 0x000fe20000300000 */
.L_x_16:
[----:B------:R-:W0:Y:S01]  /*0eb0*/  S2UR UR5, SR_CgaCtaId ;  /* 0x00000000000579c3 */ /* 0x000e220000008800 */
[----:B------:R-:W-:Y:S01]  /*0ec0*/  SHF.L.U32 R7, RZ, 0x1f, RZ ;  /* 0x0000001fff077819 */ /* 0x000fe200000006ff */
[----:B------:R-:W-:Y:S02]  /*0ed0*/  UMOV UR4, 0x400 ;  /* 0x0000040000047882 */ /* 0x000fe40000000000 */
[----:B0-----:R-:W-:-:S12]  /*0ee0*/  ULEA UR4, UR5, UR4, 0x18 ;  /* 0x0000000405047291 */ /* 0x001fd8000f8ec03f */
.L_x_17:
[----:B0-----:R-:W-:-:S04]  /*0ef0*/  IMAD.U32 R8, RZ, RZ, UR4 ;  /* 0x00000004ff087e24 */ /* 0x001fc8000f8e00ff */
[----:B------:R0:W1:Y:S03]  /*0f00*/  SYNCS.PHASECHK.TRANS64.TRYWAIT P0, [R8+URZ+0x36000], R7 ;  /* 0x03600007080075a7 */ /* 0x000066000800017f */
[----:B-1----:R-:W-:Y:S05]  /*0f10*/  @!P0 NANOSLEEP.SYNCS 0x989680 ;  /* 0x009896800000895d */ /* 0x002fea0003900000 */
[----:B------:R-:W1:Y:S02]  /*0f20*/  @!P0 SYNCS.PHASECHK.TRANS64 P0, [R8+URZ+0x36000], R7 ;  /* 0x03600007080085a7 */ /* 0x000e64000800007f */
[----:B-1----:R-:W-:Y:S05]  /*0f30*/  @!P0 BRA `(.L_x_17) ;  /* 0xfffffffc00ec8947 */ /* 0x002fea000383ffff */
[----:B------:R-:W-:Y:S01]  /*0f40*/  UIADD3 UR5, UR4, 0x12000, URZ ;  /* 0x0001200004057890 */ /* 0x000fe2000fffe03f */
[----:B------:R-:W-:Y:S01]  /*0f50*/  WARPGROUP.ARRIVE ;  /* 0x00000000000079c5 */ /* 0x000fe20000000000 */
[----:B------:R-:W-:Y:S02]  /*0f60*/  USHF.R.U32.HI UR4, URZ, 0x4, UR4 ;  /* 0x000000043f047899 */ /* 0x000fe40008011604 */
[----:B------:R-:W-:Y:S02]  /*0f70*/  USHF.R.U32.HI UR5, URZ, 0x4, UR5 ;  /* 0x000000043f057899 */ /* 0x000fe40008011605 */
[----:B------:R-:W-:Y:S02]  /*0f80*/  ULOP3.LUT UR4, UR4, 0x3fff, URZ, 0xc0, !UPT ;  /* 0x00003fff04047892 */ /* 0x000fe4000f8ec03f */
[----:B------:R-:W-:Y:S02]  /*0f90*/  ULOP3.LUT UR5, UR5, 0x3fff, URZ, 0xc0, !UPT ;  /* 0x00003fff05057892 */ /* 0x000fe4000f8ec03f */
[----:B------:R-:W-:-:S02]  /*0fa0*/  ULOP3.LUT UR4, UR4, 0x10000, URZ, 0xfc, !UPT ;  /* 0x0001000004047892 */ /* 0x000fc4000f8efc3f */
[----:B------:R-:W-:Y:S01]  /*0fb0*/  ULOP3.LUT UR6, UR5, 0x10000, URZ, 0xfc, !UPT ;  /* 0x0001000005067892 */ /* 0x000fe2000f8efc3f */
[----:B------:R-:W-:Y:S02]  /*0fc0*/  UMOV UR7, 0x80000020 ;  /* 0x8000002000077882 */ /* 0x000fe40000000000 */
[----:B------:R-:W-:-:S06]  /*0fd0*/  UMOV UR5, 0x80000020 ;  /* 0x8000002000057882 */ /* 0x000fcc0000000000 */
[----:B------:R-:W-:Y:S01]  /*0fe0*/  QGMMA.64x128x32.F32.E4M3.E4M3 R24, gdesc[UR4], RZ, !UPT ;  /* 0x01e00000041879f3 */ /* 0x000fe2000c7008ff */
[----:B------:R-:W-:Y:S02]  /*0ff0*/  UIADD3 UR4, UR4, 0x2, URZ ;  /* 0x0000000204047890 */ /* 0x000fe4000fffe03f */
[----:B------:R-:W-:Y:S01]  /*1000*/  UIADD3 UR6, UR6, 0x2, URZ ;  /* 0x0000000206067890 */ /* 0x000fe2000fffe03f */
[----:B------:R-:W-:Y:S01]  /*1010*/  UMOV UR5, 0x80000020 ;  /* 0x8000002000057882 */ /* 0x000fe20000000000 */
[----:B------:R-:W-:-:S07]  /*1020*/  UMOV UR7, 0x80000020 ;  /* 0x8000002000077882 */ /* 0x000fce0000000000 */
[----:B------:R-:W-:Y:S01]  /*1030*/  QGMMA.64x128x32.F32.E4M3.E4M3 R24, gdesc[UR4], R24, gsb0 ;  /* 0x01e00000041879f3 */ /* 0x000fe20008000818 */
[----:B------:R-:W-:-:S05]  /*1040*/  UMOV UR4, 0x1 ;  /* 0x0000000100047882 */ /* 0x000fca0000000000 */
.L_x_15:
[----:B0-----:R-:W-:-:S05]  /*1050*/  VIMNMX R8, R5, 0x1, PT ;  /* 0x0000000105087848 */ /* 0x001fca0003fe0100 */
[----:B------:R-:W-:-:S05]  /*1060*/  IMAD.IADD R8, R5, 0x1, -R8 ;  /* 0x0000000105087824 */ /* 0x000fca00078e0a08 */
[----:B------:R-:W-:-:S13]  /*1070*/  ISETP.GE.AND P0, PT, R8, 0x1, PT ;  /* 0x000000010800780c */ /* 0x000fda0003f06270 */
[----:B------:R-:W-:Y:S05]  /*1080*/  @!P0 BRA `(.L_x_18) ;  /* 0x0000000000ec8947 */ /* 0x000fea0003800000 */
[----:B------:R-:W0:Y:S01]  /*1090*/  S2UR UR6, SR_CgaCtaId ;  /* 0x00000000000679c3 */ /* 0x000e220000008800 */
[----:B------:R-:W-:Y:S01]  /*10a0*/  UMOV UR5, 0x400 ;  /* 0x0000040000057882 */ /* 0x000fe20000000000 */
[----:B------:R-:W-:Y:S01]  /*10b0*/  LOP3.LUT R13, R3, 0x1, RZ, 0xfc, !PT ;  /* 0x00000001030d7812 */ /* 0x000fe200078efcff */
[----:B------:R-:W-:Y:S01]  /*10c0*/  IMAD.MOV.U32 R12, RZ, RZ, RZ ;  /* 0x000000ffff0c7224 */ /* 0x000fe200078e00ff */
[----:B------:R-:W-:Y:S01]  /*10d0*/  UISETP.NE.U32.AND UP0, UPT, UR4, URZ, UPT ;  /* 0x0000003f0400728c */ /* 0x000fe2000bf05070 */
[----:B-1----:R-:W-:Y:S02]  /*10e0*/  IMAD.MOV.U32 R7, RZ, RZ, R8 ;  /* 0x000000ffff077224 */ /* 0x002fe400078e0008 */
[----:B------:R-:W-:Y:S01]  /*10f0*/  IMAD.MOV.U32 R9, RZ, RZ, RZ ;  /* 0x000000ffff097224 */ /* 0x000fe200078e00ff */
[----:B0-----:R-:W-:-:S04]  /*1100*/  ULEA UR5, UR6, UR5, 0x18 ;  /* 0x0000000506057291 */ /* 0x001fc8000f8ec03f */
[----:B------:R-:W-:Y:S02]  /*1110*/  UIADD3 UR7, UR5, 0x12000, URZ ;  /* 0x0001200005077890 */ /* 0x000fe4000fffe03f */
[----:B------:R-:W-:Y:S02]  /*1120*/  USHF.R.U32.HI UR6, URZ, 0x4, UR5 ;  /* 0x000000043f067899 */ /* 0x000fe40008011605 */
[----:B------:R-:W-:Y:S02]  /*1130*/  USHF.R.U32.HI UR7, URZ, 0x4, UR7 ;  /* 0x000000043f077899 */ /* 0x000fe40008011607 */
[----:B------:R-:W-:Y:S02]  /*1140*/  ULOP3.LUT UR6, UR6, 0x3fff, URZ, 0xc0, !UPT ;  /* 0x00003fff06067892 */ /* 0x000fe4000f8ec03f */
[----:B------:R-:W-:Y:S02]  /*1150*/  ULOP3.LUT UR7, UR7, 0x3fff, URZ, 0xc0, !UPT ;  /* 0x00003fff07077892 */ /* 0x000fe4000f8ec03f */
[----:B------:R-:W-:-:S02]  /*1160*/  ULOP3.LUT UR6, UR6, 0x10000, URZ, 0xfc, !UPT ;  /* 0x0001000006067892 */ /* 0x000fc4000f8efc3f */
[----:B------:R-:W-:-:S12]  /*1170*/  ULOP3.LUT UR7, UR7, 0x10000, URZ, 0xfc, !UPT ;  /* 0x0001000007077892 */ /* 0x000fd8000f8efc3f */
.L_x_23:
[----:B------:R-:W-:-:S13]  /*1180*/  ISETP.NE.AND P1, PT, R13, 0x3, PT ;  /* 0x000000030d00780c */ /* 0x000fda0003f25270 */
[----:B------:R-:W-:Y:S05]  /*1190*/  @!P1 BRA `(.L_x_19) ;  /* 0x0000000000049947 */ /* 0x000fea0003800000 */
[----:B------:R-:W-:Y:S01]  /*11a0*/  BPT.TRAP 0x1 ;  /* 0x000000040000795c */ /* 0x000fe20000300000 */
.L_x_19:
[----:B------:R-:W-:Y:S01]  /*11b0*/  SHF.L.U32 R10, R12, 0x1f, RZ ;  /* 0x0000001f0c0a7819 */ /* 0x000fe200000006ff */
[----:B------:R-:W-:-:S12]  /*11c0*/  ULEA UR8, UR4, UR5, 0x3 ;  /* 0x0000000504087291 */ /* 0x000fd8000f8e183f */
.L_x_20:
[----:B0-----:R-:W-:-:S04]  /*11d0*/  IMAD.U32 R11, RZ, RZ, UR8 ;  /* 0x00000008ff0b7e24 */ /* 0x001fc8000f8e00ff */
[----:B------:R0:W1:Y:S03]  /*11e0*/  SYNCS.PHASECHK.TRANS64.TRYWAIT P0, [R11+URZ+0x36000], R10 ;  /* 0x0360000a0b0075a7 */ /* 0x000066000800017f */
[----:B-1----:R-:W-:Y:S05]  /*11f0*/  @!P0 NANOSLEEP.SYNCS 0x989680 ;  /* 0x009896800000895d */ /* 0x002fea0003900000 */
[----:B------:R-:W1:Y:S02]  /*1200*/  @!P0 SYNCS.PHASECHK.TRANS64 P0, [R11+URZ+0x36000], R10 ;  /* 0x0360000a0b0085a7 */ /* 0x000e64000800007f */
[----:B-1----:R-:W-:Y:S05]  /*1210*/  @!P0 BRA `(.L_x_20) ;  /* 0xfffffffc00ec8947 */ /* 0x002fea000383ffff */
[----:B------:R-:W-:Y:S01]  /*1220*/  ULEA UR8, UR4, UR6, 0x8 ;  /* 0x0000000604087291 */ /* 0x000fe2000f8e403f */
[----:B------:R-:W-:Y:S01]  /*1230*/  WARPGROUP.ARRIVE ;  /* 0x00000000000079c5 */ /* 0x000fe20000000000 */
[----:B------:R-:W-:Y:S01]  /*1240*/  ULEA UR10, UR4, UR7, 0x9 ;  /* 0x00000007040a7291 */ /* 0x000fe2000f8e483f */
[----:B------:R-:W-:Y:S01]  /*1250*/  UMOV UR9, 0x80000020 ;  /* 0x8000002000097882 */ /* 0x000fe20000000000 */
[----:B------:R-:W-:-:S07]  /*1260*/  UMOV UR11, 0x80000020 ;  /* 0x80000020000b7882 */ /* 0x000fce0000000000 */
[----:B------:R-:W-:Y:S01]  /*1270*/  QGMMA.64x128x32.F32.E4M3.E4M3 R24, gdesc[UR8], R24, UP0 ;  /* 0x01e00000081879f3 */ /* 0x000fe2000bf00818 */
[----:B------:R-:W-:Y:S02]  /*1280*/  UIADD3 UR8, UR8, 0x2, URZ ;  /* 0x0000000208087890 */ /* 0x000fe4000fffe03f */
[----:B------:R-:W-:Y:S01]  /*1290*/  UIADD3 UR10, UR10, 0x2, URZ ;  /* 0x000000020a0a7890 */ /* 0x000fe2000fffe03f */
[----:B------:R-:W-:Y:S01]  /*12a0*/  UMOV UR9, 0x80000020 ;  /* 0x8000002000097882 */ /* 0x000fe20000000000 */
[----:B------:R-:W-:-:S07]  /*12b0*/  UMOV UR11, 0x80000020 ;  /* 0x80000020000b7882 */ /* 0x000fce0000000000 */
[----:B------:R-:W-:Y:S03]  /*12c0*/  QGMMA.64x128x32.F32.E4M3.E4M3 R24, gdesc[UR8], R24, gsb0 ;  /* 0x01e00000081879f3 */ /* 0x000fe60008000818 */
[----:B------:R-:W-:Y:S02]  /*12d0*/  WARPGROUP.DEPBAR.LE gsb0, 0x1 ;  /* 0x00008000000079c5 */ /* 0x000fe40000010100 */
[----:B------:R-:W-:Y:S05]  /*12e0*/  @!P1 BRA `(.L_x_21) ;  /* 0x0000000000049947 */ /* 0x000fea0003800000 */
[----:B------:R-:W-:Y:S01]  /*12f0*/  BPT.TRAP 0x1 ;  /* 0x000000040000795c */ /* 0x000fe20000300000 */
.L_x_21:
[----:B------:R-:W-:-:S13]  /*1300*/  ISETP.NE.AND P0, PT, R4, RZ, PT ;  /* 0x000000ff0400720c */ /* 0x000fda0003f05270 */
[----:B0-----:R-:W-:-:S05]  /*1310*/  @P0 LEA R10, R9, UR5, 0x3 ;  /* 0x00000005090a0c11 */ /* 0x001fca000f8e18ff */
[----:B------:R-:W-:-:S05]  /*1320*/  @P0 VIADD R11, R10, 0x36090 ;  /* 0x000360900a0b0836 */ /* 0x000fca0000000000 */
[----:B------:R-:W-:-:S04]  /*1330*/  @P0 PRMT R11, R2, 0x654, R11 ;  /* 0x00000654020b0816 */ /* 0x000fc8000000000b */
[----:B------:R0:W-:Y:S01]  /*1340*/  @P0 SYNCS.ARRIVE.TRANS64.RED.A1T0 RZ, [R11+URZ], RZ ;  /* 0x000000ff0bff09a7 */ /* 0x0001e2000810043f */
[----:B------:R-:W-:-:S13]  /*1350*/  ISETP.GT.U32.AND P0, PT, R3, 0x1, PT ;  /* 0x000000010300780c */ /* 0x000fda0003f04070 */
[----:B0-----:R-:W-:Y:S05]  /*1360*/  @P0 BRA `(.L_x_22) ;  /* 0x0000000000040947 */ /* 0x001fea0003800000 */
[----:B------:R-:W-:Y:S01]  /*1370*/  BPT.TRAP 0x1 ;  /* 0x000000040000795c */ /* 0x000fe20000300000 */
.L_x_22:
[----:B------:R-:W-:Y:S01]  /*1380*/  UIADD3 UR4, UR4, 0x1, URZ ;  /* 0x0000000104047890 */ /* 0x000fe2000fffe03f */
[----:B------:R-:W-:Y:S01]  /*1390*/  ISETP.GT.AND P1, PT, R7, 0x1, PT ;  /* 0x000000010700780c */ /* 0x000fe20003f24270 */
[----:B------:R-:W-:Y:S02]  /*13a0*/  VIADD R9, R9, 0x1 ;  /* 0x0000000109097836 */ /* 0x000fe40000000000 */
[----:B------:R-:W-:Y:S01]  /*13b0*/  UISETP.NE.AND UP0, UPT, UR4, 0x12, UPT ;  /* 0x000000120400788c */ /* 0x000fe2000bf05270 */
[----:B------:R-:W-:Y:S02]  /*13c0*/  VIADD R7, R7, 0xffffffff ;  /* 0xffffffff07077836 */ /* 0x000fe40000000000 */
[C---:B------:R-:W-:Y:S01]  /*13d0*/  ISETP.NE.AND P0, PT, R9.reuse, 0x12, PT ;  /* 0x000000120900780c */ /* 0x040fe20003f05270 */
[----:B------:R-:W-:Y:S02]  /*13e0*/  USEL UR8, URZ, 0x1, UP0 ;  /* 0x000000013f087887 */ /* 0x000fe40008000000 */
[----:B------:R-:W-:Y:S01]  /*13f0*/  USEL UR4, UR4, URZ, UP0 ;  /* 0x0000003f04047287 */ /* 0x000fe20008000000 */
[----:B------:R-:W-:Y:S01]  /*1400*/  SEL R9, R9, RZ, P0 ;  /* 0x000000ff09097207 */ /* 0x000fe20000000000 */
[----:B------:R-:W-:-:S02]  /*1410*/  UPLOP3.LUT UP0, UPT, UPT, UPT, UPT, 0x80, 0x0 ;  /* 0x000000000000789c */ /* 0x000fc40003f0f070 */
[----:B------:R-:W-:Y:S01]  /*1420*/  LOP3.LUT R12, R12, UR8, RZ, 0x3c, !PT ;  /* 0x000000080c0c7c12 */ /* 0x000fe2000f8e3cff */
[----:B------:R-:W-:Y:S08]  /*1430*/  @P1 BRA `(.L_x_23) ;  /* 0xfffffffc00501947 */ /* 0x000ff0000383ffff */
.L_x_18:
[----:B------:R-:W-:Y:S01]  /*1440*/  ISETP.GE.AND P0, PT, R5, 0x1, PT ;  /* 0x000000010500780c */ /* 0x000fe20003f06270 */
[----:B------:R-:W-:-:S12]  /*1450*/  WARPGROUP.DEPBAR.LE gsb0, 0x0 ;  /* 0x00008000000079c5 */ /* 0x000fd80000010000 */
[----:B------:R-:W-:Y:S05]  /*1460*/  @!P0 BRA `(.L_x_24) ;  /* 0x0000000000548947 */ /* 0x000fea0003800000 */
[----:B------:R-:W-:-:S04]  /*1470*/  LOP3.LUT R5, R3, 0x1, RZ, 0xfc, !PT ;  /* 0x0000000103057812 */ /* 0x000fc800078efcff */
[----:B------:R-:W-:-:S13]  /*1480*/  ISETP.NE.AND P0, PT, R5, 0x3, PT ;  /* 0x000000030500780c */ /* 0x000fda0003f05270 */
[----:B------:R-:W-:Y:S05]  /*1490*/  @!P0 BRA `(.L_x_25) ;  /* 0x0000000000048947 */ /* 0x000fea0003800000 */
[----:B------:R-:W-:Y:S01]  /*14a0*/  BPT.TRAP 0x1 ;  /* 0x000000040000795c */ /* 0x000fe20000300000 */
.L_x_25:
[----:B------:R-:W-:Y:S01]  /*14b0*/  ISETP.NE.AND P0, PT, R4, RZ, PT ;  /* 0x000000ff0400720c */ /* 0x000fe20003f05270 */
[----:B------:R-:W-:Y:S01]  /*14c0*/  BSSY B0, `(.L_x_26) ;  /* 0x000000d000007945 */ /* 0x000fe20003800000 */
[----:B------:R-:W-:-:S11]  /*14d0*/  ISETP.GT.U32.AND P1, PT, R3, 0x1, PT ;  /* 0x000000010300780c */ /* 0x000fd60003f24070 */
[----:B------:R-:W-:Y:S05]  /*14e0*/  @!P0 BRA `(.L_x_27) ;  /* 0x0000000000288947 */ /* 0x000fea0003800000 */
[----:B------:R-:W0:Y:S01]  /*14f0*/  S2R R10, SR_CgaCtaId ;  /* 0x00000000000a7919 */ /* 0x000e220000008800 */
[----:B------:R-:W-:Y:S01]  /*1500*/  IMAD.WIDE.U32 R4, R8, 0x38e38e39, RZ ;  /* 0x38e38e3908047825 */ /* 0x000fe200078e00ff */
[----:B------:R-:W-:-:S04]  /*1510*/  MOV R3, 0x400 ;  /* 0x0000040000037802 */ /* 0x000fc80000000f00 */
[----:B------:R-:W-:-:S05]  /*1520*/  SHF.R.U32.HI R5, RZ, 0x2, R5 ;  /* 0x00000002ff057819 */ /* 0x000fca0000011605 */
[----:B------:R-:W-:Y:S01]  /*1530*/  IMAD R8, R5, -0x12, R8 ;  /* 0xffffffee05087824 */ /* 0x000fe200078e0208 */
[----:B0-----:R-:W-:-:S05]  /*1540*/  LEA R3, R10, R3, 0x18 ;  /* 0x000000030a037211 */ /* 0x001fca00078ec0ff */
[----:B------:R-:W-:-:S04]  /*1550*/  IMAD R8, R8, 0x8, R3 ;  /* 0x0000000808087824 */ /* 0x000fc800078e0203 */
[----:B------:R-:W-:-:S05]  /*1560*/  VIADD R3, R8, 0x36090 ;  /* 0x0003609008037836 */ /* 0x000fca0000000000 */
[----:B------:R-:W-:-:S04]  /*1570*/  PRMT R3, R2, 0x654, R3 ;  /* 0x0000065402037816 */ /* 0x000fc80000000003 */
[----:B------:R0:W-:Y:S03]  /*1580*/  SYNCS.ARRIVE.TRANS64.RED.A1T0 RZ, [R3+URZ], RZ ;  /* 0x000000ff03ff79a7 */ /* 0x0001e6000810043f */
.L_x_27:
[----:B------:R-:W-:Y:S05]  /*1590*/  BSYNC B0 ;  /* 0x0000000000007941 */ /* 0x000fea0003800000 */
.L_x_26:
[----:B------:R-:W-:Y:S05]  /*15a0*/  @P1 BRA `(.L_x_24) ;  /* 0x0000000000041947 */ /* 0x000fea0003800000 */
[----:B------:R-:W-:Y:S01]  /*15b0*/  BPT.TRAP 0x1 ;  /* 0x000000040000795c */ /* 0x000fe20000300000 */
.L_x_24:
[----:B------:R-:W0:Y:S01]  /*15c0*/  S2R R2, SR_TID.X ;  /* 0x0000000000027919 */ /* 0x000e220000002100 */
[----:B------:R-:W-:Y:S01]  /*15d0*/  ULDC.64 UR4, c[0x0][0x280] ;  /* 0x0000a00000047ab9 */ /* 0x000fe20000000a00 */
[----:B-1----:R-:W1:Y:S01]  /*15e0*/  S2R R7, SR_CTAID.Y ;  /* 0x0000000000077919 */ /* 0x002e620000002600 */
[----:B------:R-:W4:Y:S01]  /*15f0*/  S2R R9, SR_CTAID.X ;  /* 0x0000000000097919 */ /* 0x000f220000002500 */
[----:B0-----:R-:W-:-:S04]  /*1600*/  SHF.R.S32.HI R3, RZ, 0x1f, R2 ;  /* 0x0000001fff037819 */ /* 0x001fc80000011402 */
[----:B------:R-:W-:Y:S01]  /*1610*/  LEA.HI R3, R3, R2, RZ, 0x7 ;  /* 0x0000000203037211 */ /* 0x000fe200078f38ff */
[----:B-1----:R-:W-:-:S03]  /*1620*/  IMAD.SHL.U32 R7, R7, 0x80, RZ ;  /* 0x0000008007077824 */ /* 0x002fc600078e00ff */
[----:B------:R-:W-:Y:S01]  /*1630*/  LOP3.LUT R3, R3, 0xffffff80, RZ, 0xc0, !PT ;  /* 0xffffff8003037812 */ /* 0x000fe200078ec0ff */
[----:B----4-:R-:W-:Y:S01]  /*1640*/  IMAD.SHL.U32 R8, R9, 0x40, RZ ;  /* 0x0000004009087824 */ /* 0x010fe200078e00ff */
[----:B------:R-:W-:-:S03]  /*1650*/  ISETP.GE.AND P0, PT, R7, UR5, PT ;  /* 0x0000000507007c0c */ /* 0x000fc6000bf06270 */
[----:B------:R-:W-:Y:S01]  /*1660*/  IMAD.IADD R5, R2, 0x1, -R3 ;  /* 0x0000000102057824 */ /* 0x000fe200078e0a03 */
[----:B------:R-:W-:-:S04]  /*1670*/  ISETP.GE.OR P0, PT, R8, UR4, P0 ;  /* 0x0000000408007c0c */ /* 0x000fc80008706670 */
[----:B------:R-:W-:-:S04]  /*1680*/  SHF.R.S32.HI R4, RZ, 0x1f, R5 ;  /* 0x0000001fff047819 */ /* 0x000fc80000011405 */
[----:B------:R-:W-:-:S04]  /*1690*/  LEA.HI R2, R4, R5, RZ, 0x2 ;  /* 0x0000000504027211 */ /* 0x000fc800078f10ff */
[--C-:B------:R-:W-:Y:S02]  /*16a0*/  SHF.R.S32.HI R12, RZ, 0x2, R2.reuse ;  /* 0x00000002ff0c7819 */ /* 0x100fe40000011402 */
[----:B------:R-:W-:-:S04]  /*16b0*/  SHF.R.S32.HI R3, RZ, 0x1f, R2 ;  /* 0x0000001fff037819 */ /* 0x000fc80000011402 */
[----:B------:R-:W-:Y:S01]  /*16c0*/  LEA.HI R3, R3, R12, RZ, 0x3 ;  /* 0x0000000c03037211 */ /* 0x000fe200078f18ff */
[----:B------:R-:W-:Y:S06]  /*16d0*/  @P0 EXIT ;  /* 0x000000000000094d */ /* 0x000fec0003800000 */
[----:B------:R-:W-:Y:S01]  /*16e0*/  LOP3.LUT R3, R3, 0xfffffff8, RZ, 0xc0, !PT ;  /* 0xfffffff803037812 */ /* 0x000fe200078ec0ff */
[----:B------:R-:W0:Y:S01]  /*16f0*/  LDC.64 R10, c[0x0][0x658] ;  /* 0x00019600ff0a7b82 */ /* 0x000e220000000a00 */
[----:B------:R-:W-:Y:S01]  /*1700*/  LOP3.LUT R2, R2, 0x7ffffffc, RZ, 0xc0, !PT ;  /* 0x7ffffffc02027812 */ /* 0x000fe200078ec0ff */
[----:B------:R-:W-:Y:S02]  /*1710*/  ULDC.64 UR6, c[0x0][0x650] ;  /* 0x0001940000067ab9 */ /* 0x000fe40000000a00 */
[----:B------:R-:W-:Y:S01]  /*1720*/  IMAD.IADD R12, R12, 0x1, -R3 ;  /* 0x000000010c0c7824 */ /* 0x000fe200078e0a03 */
[----:B------:R-:W-:Y:S01]  /*1730*/  LEA.HI R3, R4, R5, RZ, 0x5 ;  /* 0x0000000504037211 */ /* 0x000fe200078f28ff */
[----:B------:R-:W-:-:S03]  /*1740*/  IMAD.IADD R2, R5, 0x1, -R2 ;  /* 0x0000000105027824 */ /* 0x000fc600078e0a02 */
[--C-:B------:R-:W-:Y:S01]  /*1750*/  SHF.R.S32.HI R13, RZ, 0x1f, R12.reuse ;  /* 0x0000001fff0d7819 */ /* 0x100fe2000001140c */
[----:B------:R-:W-:Y:S02]  /*1760*/  IMAD.SHL.U32 R16, R2, 0x2, RZ ;  /* 0x0000000202107824 */ /* 0x000fe400078e00ff */
[----:B------:R-:W-:Y:S01]  /*1770*/  IMAD.WIDE R4, R9, 0x40, R12 ;  /* 0x0000004009047825 */ /* 0x000fe200078e020c */
[----:B------:R-:W-:Y:S02]  /*1780*/  SHF.R.S32.HI R9, RZ, 0x5, R3 ;  /* 0x00000005ff097819 */ /* 0x000fe40000011403 */
[----:B------:R-:W-:Y:S02]  /*1790*/  SHF.R.S32.HI R14, RZ, 0x1f, R16 ;  /* 0x0000001fff0e7819 */ /* 0x000fe40000011410 */
[----:B------:R-:W-:Y:S01]  /*17a0*/  IADD3 R2, P0, R7, R16, RZ ;  /* 0x0000001007027210 */ /* 0x000fe20007f1e0ff */
[----:B------:R-:W-:-:S03]  /*17b0*/  IMAD.WIDE R4, R9, 0x10, R4 ;  /* 0x0000001009047825 */ /* 0x000fc600078e0204 */
[----:B------:R-:W-:Y:S01]  /*17c0*/  LEA.HI.X.SX32 R3, R7, R14, 0x1, P0 ;  /* 0x0000000e07037211 */ /* 0x000fe200000f0eff */
[-C--:B0-----:R-:W-:Y:S01]  /*17d0*/  IMAD R13, R5, R10.reuse, RZ ;  /* 0x0000000a050d7224 */ /* 0x081fe200078e02ff */
[----:B------:R-:W-:Y:S01]  /*17e0*/  IADD3 R7, -R16, UR5, -R7 ;  /* 0x0000000510077c10 */ /* 0x000fe2000fffe907 */
[----:B------:R-:W-:-:S04]  /*17f0*/  IMAD.WIDE.U32 R14, R4, R10, R2 ;  /* 0x0000000a040e7225 */ /* 0x000fc800078e0002 */
[----:B------:R-:W-:Y:S01]  /*1800*/  IMAD R13, R4, R11, R13 ;  /* 0x0000000b040d7224 */ /* 0x000fe200078e020d */
[----:B------:R-:W-:-:S03]  /*1810*/  LEA R17, P0, R10, R14, 0x3 ;  /* 0x0000000e0a117211 */ /* 0x000fc600078018ff */
[----:B------:R-:W-:Y:S02]  /*1820*/  IMAD.IADD R15, R15, 0x1, R13 ;  /* 0x000000010f0f7824 */ /* 0x000fe400078e020d */
[----:B------:R-:W-:Y:S01]  /*1830*/  IMAD R13, R9, -0x10, -R8 ;  /* 0xfffffff0090d7824 */ /* 0x000fe200078e0a08 */
[----:B------:R-:W-:Y:S02]  /*1840*/  IADD3 R8, P1, R14, UR6, RZ ;  /* 0x000000060e087c10 */ /* 0x000fe4000ff3e0ff */
[----:B------:R-:W-:Y:S02]  /*1850*/  LEA.HI.X R11, R10, R15, R11, 0x3, P0 ;  /* 0x0000000f0a0b7211 */ /* 0x000fe400000f1c0b */
[----:B---3-5:R-:W-:Y:S02]  /*1860*/  FSETP.NEU.AND P0, PT, R6, RZ, PT ;  /* 0x000000ff0600720b */ /* 0x028fe40003f0d000 */
[----:B------:R-:W-:Y:S02]  /*1870*/  IADD3 R10, P2, R17, UR6, RZ ;  /* 0x00000006110a7c10 */ /* 0x000fe4000ff5e0ff */
[----:B------:R-:W-:-:S02]  /*1880*/  IADD3.X R9, R15, UR7, RZ, P1, !PT ;  /* 0x000000070f097c10 */ /* 0x000fc40008ffe4ff */
[----:B------:R-:W-:Y:S02]  /*1890*/  IADD3.X R11, R11, UR7, RZ, P2, !PT ;  /* 0x000000070b0b7c10 */ /* 0x000fe400097fe4ff */
[----:B------:R-:W-:-:S05]  /*18a0*/  IADD3 R14, R13, UR4, -R12 ;  /* 0x000000040d0e7c10 */ /* 0x000fca000fffe80c */
[----:B------:R-:W-:Y:S05]  /*18b0*/  @!P0 BRA `(.L_x_28) ;  /* 0x0000003400288947 */ /* 0x000fea0003800000 */
[----:B------:R-:W-:Y:S01]  /*18c0*/  ISETP.GE.AND P1, PT, R14, 0x1, PT ;  /* 0x000000010e00780c */ /* 0x000fe20003f26270 */
[----:B------:R-:W-:Y:S01]  /*18d0*/  ULDC.64 UR4, c[0x0][0x630] ;  /* 0x00018c0000047ab9 */ /* 0x000fe20000000a00 */
[----:B------:R-:W-:Y:S01]  /*18e0*/  ULDC.64 UR6, c[0x0][0x628] ;  /* 0x00018a0000067ab9 */ /* 0x000fe20000000a00 */
[----:B------:R-:W-:Y:S01]  /*18f0*/  IMAD R15, R5, UR4, RZ ;  /* 0x00000004050f7c24 */ /* 0x000fe2000f8e02ff */
[----:B------:R-:W-:Y:S01]  /*1900*/  ISETP.LT.OR P0, PT, R7, 0x1, !P1 ;  /* 0x000000010700780c */ /* 0x000fe20004f01670 */
[C---:B------:R-:W-:Y:S01]  /*1910*/  IMAD.WIDE.U32 R12, R4.reuse, UR4, R2 ;  /* 0x00000004040c7c25 */ /* 0x040fe2000f8e0002 */
[----:B------:R-:W-:Y:S03]  /*1920*/  BSSY B0, `(.L_x_29) ;  /* 0x0000007000007945 */ /* 0x000fe60003800000 */
[----:B------:R-:W-:Y:S01]  /*1930*/  IMAD R15, R4, UR5, R15 ;  /* 0x00000005040f7c24 */ /* 0x000fe2000f8e020f */
[----:B------:R-:W-:-:S04]  /*1940*/  IADD3 R12, P2, R12, UR6, RZ ;  /* 0x000000060c0c7c10 */ /* 0x000fc8000ff5e0ff */
[--C-:B------:R-:W-:Y:S02]  /*1950*/  IADD3.X R13, R13, UR7, R15.reuse, P2, !PT ;  /* 0x000000070d0d7c10 */ /* 0x100fe400097fe40f */
[----:B------:R-:W-:Y:S01]  /*1960*/  PRMT R15, RZ, 0x7610, R15 ;  /* 0x00007610ff0f7816 */ /* 0x000fe2000000000f */
[----:B------:R-:W-:Y:S06]  /*1970*/  @P0 BRA `(.L_x_30) ;  /* 0x0000000000040947 */ /* 0x000fec0003800000 */
[----:B------:R0:W5:Y:S02]  /*1980*/  LDG.E.U8 R15, desc[UR12][R12.64] ;  /* 0x0000000c0c0f7981 */ /* 0x000164000c1e1100 */
.L_x_30:
[----:B------:R-:W-:Y:S05]  /*1990*/  BSYNC B0 ;  /* 0x0000000000007941 */ /* 0x000fea0003800000 */
.L_x_29:
[----:B-----5:R-:W-:Y:S01]  /*19a0*/  LOP3.LUT R15, R15, 0xff, RZ, 0xc0, !PT ;  /* 0x000000ff0f0f7812 */ /* 0x020fe200078ec0ff */
[----:B------:R-:W-:Y:S01]  /*19b0*/  BSSY B0, `(.L_x_31) ;  /* 0x000000b000007945 */ /* 0x000fe20003800000 */
[----:B------:R-:W-:Y:S02]  /*19c0*/  ISETP.LT.OR P2, PT, R7, 0x2, !P1 ;  /* 0x000000020700780c */ /* 0x000fe40004f41670 */
[----:B------:R-:W-:-:S05]  /*19d0*/  F2FP.F16.E4M3.UNPACK_B R15, R15 ;  /* 0x0000000fff0f723e */ /* 0x000fca00020006ff */
[----:B------:R-:W-:-:S05]  /*19e0*/  HADD2.F32 R15, -RZ, R15.H0_H0 ;  /* 0x2000000fff0f7230 */ /* 0x000fca0000004100 */
[----:B------:R-:W-:-:S04]  /*19f0*/  FMUL R15, R15, R6 ;  /* 0x000000060f0f7220 */ /* 0x000fc80000400000 */
[----:B--2---:R-:W-:-:S05]  /*1a00*/  FFMA R15, R24, R0, R15 ;  /* 0x00000000180f7223 */ /* 0x004fca000000000f */
[----:B------:R-:W-:Y:S02]  /*1a10*/  F2FP.SATFINITE.E4M3.F32.PACK_AB_MERGE_C R17, RZ, R15, RZ ;  /* 0x0000000fff11723e */ /* 0x000fe400048070ff */
[----:B------:R-:W-:-:S03]  /*1a20*/  PRMT R15, RZ, 0x7610, R15 ;  /* 0x00007610ff0f7816 */ /* 0x000fc6000000000f */
[----:B------:R1:W-:Y:S01]  /*1a30*/  @!P0 STG.E.U8 desc[UR12][R8.64], R17 ;  /* 0x0000001108008986 */ /* 0x0003e2000c10110c */
[----:B------:R-:W-:Y:S05]  /*1a40*/  @P2 BRA `(.L_x_32) ;  /* 0x0000000000042947 */ /* 0x000fea0003800000 */
[----:B------:R2:W5:Y:S02]  /*1a50*/  LDG.E.U8 R15, desc[UR12][R12.64+0x1] ;  /* 0x0000010c0c0f7981 */ /* 0x000564000c1e1100 */
.L_x_32:
[----:B------:R-:W-:Y:S05]  /*1a60*/  BSYNC B0 ;  /* 0x0000000000007941 */ /* 0x000fea0003800000 */
.L_x_31:
[----:B-----5:R-:W-:Y:S01]  /*1a70*/  LOP3.LUT R15, R15, 0xff, RZ, 0xc0, !PT ;  /* 0x000000ff0f0f7812 */ /* 0x020fe200078ec0ff */
[----:B------:R-:W-:Y:S01]  /*1a80*/  BSSY B0, `(.L_x_33) ;  /* 0x0000013000007945 */ /* 0x000fe20003800000 */
[----:B-1----:R-:W-:Y:S02]  /*1a90*/  IADD3 R17, P0, R4, 0x8, RZ ;  /* 0x0000000804117810 */ /* 0x002fe40007f1e0ff */
[----:B------:R-:W-:-:S03]  /*1aa0*/  F2FP.F16.E4M3.UNPACK_B R15, R15 ;  /* 0x0000000fff0f723e */ /* 0x000fc600020006ff */
[----:B------:R-:W-:Y:S01]  /*1ab0*/  IMAD.X R5, RZ, RZ, R5, P0 ;  /* 0x000000ffff057224 */ /* 0x000fe200000e0605 */
[----:B------:R-:W-:Y:S01]  /*1ac0*/  ISETP.GE.AND P0, PT, R14, 0x9, PT ;  /* 0x000000090e00780c */ /* 0x000fe20003f06270 */
[----:B------:R-:W-:Y:S02]  /*1ad0*/  HADD2.F32 R15, -RZ, R15.H0_H0 ;  /* 0x2000000fff0f7230 */ /* 0x000fe40000004100 */
[----:B------:R-:W-:Y:S01]  /*1ae0*/  IMAD R16, R5, UR4, RZ ;  /* 0x0000000405107c24 */ /* 0x000fe2000f8e02ff */
[----:B------:R-:W-:Y:S01]  /*1af0*/  ISETP.LT.OR P3, PT, R7, 0x1, !P0 ;  /* 0x000000010700780c */ /* 0x000fe20004761670 */
[----:B------:R-:W-:-:S04]  /*1b00*/  IMAD.WIDE.U32 R2, R17, UR4, R2 ;  /* 0x0000000411027c25 */ /* 0x000fc8000f8e0002 */
[----:B------:R-:W-:Y:S01]  /*1b10*/  FMUL R4, R15, R6 ;  /* 0x000000060f047220 */ /* 0x000fe20000400000 */
[----:B------:R-:W-:-:S03]  /*1b20*/  IMAD R17, R17, UR5, R16 ;  /* 0x0000000511117c24 */ /* 0x000fc6000f8e0210 */
[----:B------:R-:W-:Y:S01]  /*1b30*/  FFMA R4, R25, R0, R4 ;  /* 0x0000000019047223 */ /* 0x000fe20000000004 */
[----:B------:R-:W-:-:S04]  /*1b40*/  IADD3 R2, P4, R2, UR6, RZ ;  /* 0x0000000602027c10 */ /* 0x000fc8000ff9e0ff */
[----:B------:R-:W-:Y:S02]  /*1b50*/  F2FP.SATFINITE.E4M3.F32.PACK_AB_MERGE_C R5, RZ, R4, RZ ;  /* 0x00000004ff05723e */ /* 0x000fe400048070ff */
[----:B------:R-:W-:Y:S02]  /*1b60*/  IADD3.X R3, R3, UR7, R17, P4, !PT ;  /* 0x0000000703037c10 */ /* 0x000fe4000a7fe411 */
[----:B------:R-:W-:Y:S01]  /*1b70*/  PRMT R4, RZ, 0x7610, R4 ;  /* 0x00007610ff047816 */ /* 0x000fe20000000004 */
[----:B------:R1:W-:Y:S01]  /*1b80*/  @!P2 STG.E.U8 desc[UR12][R8.64+0x1], R5 ;  /* 0x000001050800a986 */ /* 0x0003e2000c10110c */
[----:B------:R-:W-:Y:S05]  /*1b90*/  @P3 BRA `(.L_x_34) ;  /* 0x0000000000043947 */ /* 0x000fea0003800000 */
[----:B------:R3:W5:Y:S02]  /*1ba0*/  LDG.E.U8 R4, desc[UR12][R2.64] ;  /* 0x0000000c02047981 */ /* 0x000764000c1e1100 */
.L_x_34:
[----:B------:R-:W-:Y:S05]  /*1bb0*/  BSYNC B0 ;  /* 0x0000000000007941 */ /* 0x000fea0003800000 */
.L_x_33:
[----:B-----5:R-:W-:Y:S01]  /*1bc0*/  LOP3.LUT R4, R4, 0xff, RZ, 0xc0, !PT ;  /* 0x000000ff04047812 */ /* 0x020fe200078ec0ff */
[----:B------:R-:W-:Y:S01]  /*1bd0*/  BSSY B0, `(.L_x_35) ;  /* 0x000000b000007945 */ /* 0x000fe20003800000 */
[----:B------:R-:W-:Y:S02]  /*1be0*/  ISETP.LT.OR P2, PT, R7, 0x2, !P0 ;  /* 0x000000020700780c */ /* 0x000fe40004741670 */
[----:B------:R-:W-:-:S05]  /*1bf0*/  F2FP.F16.E4M3.UNPACK_B R4, R4 ;  /* 0x00000004ff04723e */ /* 0x000fca00020006ff */
[----:B-1----:R-:W-:Y:S01]  /*1c00*/  HADD2.F32 R5, -RZ, R4.H0_H0 ;  /* 0x20000004ff057230 */ /* 0x002fe20000004100 */
[----:B------:R-:W-:-:S04]  /*1c10*/  PRMT R4, RZ, 0x7610, R4 ;  /* 0x00007610ff047816 */ /* 0x000fc80000000004 */
[----:B------:R-:W-:-:S04]  /*1c20*/  FMUL R5, R5, R6 ;  /* 0x0000000605057220 */ /* 0x000fc80000400000 */
[----:B------:R-:W-:-:S05]  /*1c30*/  FFMA R5, R26, R0, R5 ;  /* 0x000000001a057223 */ /* 0x000fca0000000005 */
[----:B------:R-:W-:-:S05]  /*1c40*/  F2FP.SATFINITE.E4M3.F32.PACK_AB_MERGE_C R5, RZ, R5, RZ ;  /* 0x00000005ff05723e */ /* 0x000fca00048070ff */
[----:B------:R1:W-:Y:S01]  /*1c50*/  @!P3 STG.E.U8 desc[UR12][R10.64], R5 ;  /* 0x000000050a00b986 */ /* 0x0003e2000c10110c */
[----:B------:R-:W-:Y:S05]  /*1c60*/  @P2 BRA `(.L_x_36) ;  /* 0x0000000000042947 */ /* 0x000fea0003800000 */
[----:B------:R4:W5:Y:S02]  /*1c70*/  LDG.E.U8 R4, desc[UR12][R2.64+0x1] ;  /* 0x0000010c02047981 */ /* 0x000964000c1e1100 */
.L_x_36:
[----:B------:R-:W-:Y:S05]  /*1c80*/  BSYNC B0 ;  /* 0x0000000000007941 */ /* 0x000fea0003800000 */
.L_x_35:
[----:B-----5:R-:W-:Y:S01]  /*1c90*/  LOP3.LUT R4, R4, 0xff, RZ, 0xc0, !PT ;  /* 0x000000ff04047812 */ /* 0x020fe200078ec0ff */
[----:B------:R-:W-:Y:S01]  /*1ca0*/  BSSY B0, `(.L_x_37) ;  /* 0x000000b000007945 */ /* 0x000fe20003800000 */
[----:B------:R-:W-:Y:S02]  /*1cb0*/  ISETP.LT.OR P3, PT, R7, 0x9, !P1 ;  /* 0x000000090700780c */ /* 0x000fe40004f61670 */
[----:B------:R-:W-:-:S05]  /*1cc0*/  F2FP.F16.E4M3.UNPACK_B R4, R4 ;  /* 0x00000004ff04723e */ /* 0x000fca00020006ff */
[----:B-1----:R-:W-:-:S05]  /*1cd0*/  HADD2.F32 R5, -RZ, R4.H0_H0 ;  /* 0x20000004ff057230 */ /* 0x002fca0000004100 */
[----:B------:R-:W-:-:S04]  /*1ce0*/  FMUL R4, R5, R6 ;  /* 0x0000000605047220 */ /* 0x000fc80000400000 */
[----:B------:R-:W-:-:S05]  /*1cf0*/  FFMA R4, R27, R0, R4 ;  /* 0x000000001b047223 */ /* 0x000fca0000000004 */
[----:B------:R-:W-:Y:S02]  /*1d00*/  F2FP.SATFINITE.E4M3.F32.PACK_AB_MERGE_C R5, RZ, R4, RZ ;  /* 0x00000004ff05723e */ /* 0x000fe400048070ff */
[----:B------:R-:W-:-:S03]  /*1d10*/  PRMT R4, RZ, 0x7610, R4 ;  /* 0x00007610ff047816 */ /* 0x000fc60000000004 */
[----:B------:R1:W-:Y:S01]  /*1d20*/  @!P2 STG.E.U8 desc[UR12][R10.64+0x1], R5 ;  /* 0x000001050a00a986 */ /* 0x0003e2000c10110c */
[----:B------:R-:W-:Y:S05]  /*1d30*/  @P3 BRA `(.L_x_38) ;  /* 0x0000000000043947 */ /* 0x000fea0003800000 */
[----:B------:R0:W5:Y:S02]  /*1d40*/  LDG.E.U8 R4, desc[UR12][R12.64+0x8] ;  /* 0x0000080c0c047981 */ /* 0x000164000c1e1100 */
.L_x_38:
[----:B------:R-:W-:Y:S05]  /*1d50*/  BSYNC B0 ;  /* 0x0000000000007941 */ /* 0x000fea0003800000 */
.L_x_37:
        /* <DEDUP_REMOVED lines=12> */
.L_x_40:
[----:B------:R-:W-:Y:S05]  /*1e20*/  BSYNC B0 ;  /* 0x0000000000007941 */ /* 0x000fea0003800000 */
.L_x_39:
        /* <DEDUP_REMOVED lines=12> */
.L_x_42:
[----:B------:R-:W-:Y:S05]  /*1ef0*/  BSYNC B0 ;  /* 0x0000000000007941 */ /* 0x000fea0003800000 */
.L_x_41:
        /* <DEDUP_REMOVED lines=12> */
.L_x_44:
[----:B------:R-:W-:Y:S05]  /*1fc0*/  BSYNC B0 ;  /* 0x0000000000007941 */ /* 0x000fea0003800000 */
.L_x_43:
        /* <DEDUP_REMOVED lines=12> */
.L_x_46:
[----:B------:R-:W-:Y:S05]  /*2090*/  BSYNC B0 ;  /* 0x0000000000007941 */ /* 0x000fea0003800000 */
.L_x_45:
        /* <DEDUP_REMOVED lines=12> */
.L_x_48:
[----:B------:R-:W-:Y:S05]  /*2160*/  BSYNC B0 ;  /* 0x0000000000007941 */ /* 0x000fea0003800000 */
.L_x_47:
        /* <DEDUP_REMOVED lines=12> */
.L_x_50:
[----:B------:R-:W-:Y:S05]  /*2230*/  BSYNC B0 ;  /* 0x0000000000007941 */ /* 0x000fea0003800000 */
.L_x_49:
        /* <DEDUP_REMOVED lines=12> */
.L_x_52:
[----:B------:R-:W-:Y:S05]  /*2300*/  BSYNC B0 ;  /* 0x0000000000007941 */ /* 0x000fea0003800000 */
.L_x_51:
        /* <DEDUP_REMOVED lines=12> */
.L_x_54:
[----:B------:R-:W-:Y:S05]  /*23d0*/  BSYNC B0 ;  /* 0x0000000000007941 */ /* 0x000fea0003800000 */
.L_x_53:
        /* <DEDUP_REMOVED lines=12> */
.L_x_56:
[----:B------:R-:W-:Y:S05]  /*24a0*/  BSYNC B0 ;  /* 0x0000000000007941 */ /* 0x000fea0003800000 */
.L_x_55:
        /* <DEDUP_REMOVED lines=12> */
.L_x_58:
[----:B------:R-:W-:Y:S05]  /*2570*/  BSYNC B0 ;  /* 0x0000000000007941 */ /* 0x000fea0003800000 */
.L_x_57:
        /* <DEDUP_REMOVED lines=12> */
.L_x_60:
[----:B------:R-:W-:Y:S05]  /*2640*/  BSYNC B0 ;  /* 0x0000000000007941 */ /* 0x000fea0003800000 */
.L_x_59:
        /* <DEDUP_REMOVED lines=12> */
.L_x_62:
[----:B------:R-:W-:Y:S05]  /*2710*/  BSYNC B0 ;  /* 0x0000000000007941 */ /* 0x000fea0003800000 */
.L_x_61:
        /* <DEDUP_REMOVED lines=12> */
.L_x_64:
[----:B------:R-:W-:Y:S05]  /*27e0*/  BSYNC B0 ;  /* 0x0000000000007941 */ /* 0x000fea0003800000 */
.L_x_63:
        /* <DEDUP_REMOVED lines=12> */
.L_x_66:
[----:B------:R-:W-:Y:S05]  /*28b0*/  BSYNC B0 ;  /* 0x0000000000007941 */ /* 0x000fea0003800000 */
.L_x_65:
        /* <DEDUP_REMOVED lines=12> */
.L_x_68:
[----:B------:R-:W-:Y:S05]  /*2980*/  BSYNC B0 ;  /* 0x0000000000007941 */ /* 0x000fea0003800000 */
.L_x_67:
        /* <DEDUP_REMOVED lines=12> */
.L_x_70:
[----:B------:R-:W-:Y:S05]  /*2a50*/  BSYNC B0 ;  /* 0x0000000000007941 */ /* 0x000fea0003800000 */
.L_x_69:
        /* <DEDUP_REMOVED lines=12> */
.L_x_72:
[----:B------:R-:W-:Y:S05]  /*2b20*/  BSYNC B0 ;  /* 0x0000000000007941 */ /* 0x000fea0003800000 */
.L_x_71:
        /* <DEDUP_REMOVED lines=12> */
.L_x_74:
[----:B------:R-:W-:Y:S05]  /*2bf0*/  BSYNC B0 ;  /* 0x0000000000007941 */ /* 0x000fea0003800000 */
.L_x_73:
        /* <DEDUP_REMOVED lines=12> */
.L_x_76:
[----:B------:R-:W-:Y:S05]  /*2cc0*/  BSYNC B0 ;  /* 0x0000000000007941 */ /* 0x000fea0003800000 */
.L_x_75:
        /* <DEDUP_REMOVED lines=12> */
.L_x_78:
[----:B------:R-:W-:Y:S05]  /*2d90*/  BSYNC B0 ;  /* 0x0000000000007941 */ /* 0x000fea0003800000 */
.L_x_77:
        /* <DEDUP_REMOVED lines=12> */
.L_x_80:
[----:B------:R-:W-:Y:S05]  /*2e60*/  BSYNC B0 ;  /* 0x0000000000007941 */ /* 0x000fea0003800000 */
.L_x_79:
        /* <DEDUP_REMOVED lines=12> */
.L_x_82:
[----:B------:R-:W-:Y:S05]  /*2f30*/  BSYNC B0 ;  /* 0x0000000000007941 */ /* 0x000fea0003800000 */
.L_x_81:
        /* <DEDUP_REMOVED lines=12> */
.L_x_84:
[----:B------:R-:W-:Y:S05]  /*3000*/  BSYNC B0 ;  /* 0x0000000000007941 */ /* 0x000fea0003800000 */
.L_x_83:
        /* <DEDUP_REMOVED lines=12> */
.L_x_86:
[----:B------:R-:W-:Y:S05]  /*30d0*/  BSYNC B0 ;  /* 0x0000000000007941 */ /* 0x000fea0003800000 */
.L_x_85:
        /* <DEDUP_REMOVED lines=12> */
.L_x_88:
[----:B------:R-:W-:Y:S05]  /*31a0*/  BSYNC B0 ;  /* 0x0000000000007941 */ /* 0x000fea0003800000 */
.L_x_87:
        /* <DEDUP_REMOVED lines=12> */
.L_x_90:
[----:B------:R-:W-:Y:S05]  /*3270*/  BSYNC B0 ;  /* 0x0000000000007941 */ /* 0x000fea0003800000 */
.L_x_89:
        /* <DEDUP_REMOVED lines=12> */
.L_x_92:
[----:B------:R-:W-:Y:S05]  /*3340*/  BSYNC B0 ;  /* 0x0000000000007941 */ /* 0x000fea0003800000 */
.L_x_91:
        /* <DEDUP_REMOVED lines=12> */
.L_x_94:
[----:B------:R-:W-:Y:S05]  /*3410*/  BSYNC B0 ;  /* 0x0000000000007941 */ /* 0x000fea0003800000 */
.L_x_93:
        /* <DEDUP_REMOVED lines=12> */
.L_x_96:
[----:B------:R-:W-:Y:S05]  /*34e0*/  BSYNC B0 ;  /* 0x0000000000007941 */ /* 0x000fea0003800000 */
.L_x_95:
        /* <DEDUP_REMOVED lines=12> */
.L_x_98:
[----:B------:R-:W-:Y:S05]  /*35b0*/  BSYNC B0 ;  /* 0x0000000000007941 */ /* 0x000fea0003800000 */
.L_x_97:
        /* <DEDUP_REMOVED lines=12> */
.L_x_100:
[----:B------:R-:W-:Y:S05]  /*3680*/  BSYNC B0 ;  /* 0x0000000000007941 */ /* 0x000fea0003800000 */
.L_x_99:
        /* <DEDUP_REMOVED lines=12> */
.L_x_102:
[----:B------:R-:W-:Y:S05]  /*3750*/  BSYNC B0 ;  /* 0x0000000000007941 */ /* 0x000fea0003800000 */
.L_x_101:
        /* <DEDUP_REMOVED lines=12> */
.L_x_104:
[----:B------:R-:W-:Y:S05]  /*3820*/  BSYNC B0 ;  /* 0x0000000000007941 */ /* 0x000fea0003800000 */
.L_x_103:
        /* <DEDUP_REMOVED lines=12> */
.L_x_106:
[----:B------:R-:W-:Y:S05]  /*38f0*/  BSYNC B0 ;  /* 0x0000000000007941 */ /* 0x000fea0003800000 */
.L_x_105:
        /* <DEDUP_REMOVED lines=12> */
.L_x_108:
[----:B------:R-:W-:Y:S05]  /*39c0*/  BSYNC B0 ;  /* 0x0000000000007941 */ /* 0x000fea0003800000 */
.L_x_107:
        /* <DEDUP_REMOVED lines=12> */
.L_x_110:
[----:B------:R-:W-:Y:S05]  /*3a90*/  BSYNC B0 ;  /* 0x0000000000007941 */ /* 0x000fea0003800000 */
.L_x_109:
        /* <DEDUP_REMOVED lines=12> */
.L_x_112:
[----:B------:R-:W-:Y:S05]  /*3b60*/  BSYNC B0 ;  /* 0x0000000000007941 */ /* 0x000fea0003800000 */
.L_x_111:
        /* <DEDUP_REMOVED lines=12> */
.L_x_114:
[----:B------:R-:W-:Y:S05]  /*3c30*/  BSYNC B0 ;  /* 0x0000000000007941 */ /* 0x000fea0003800000 */
.L_x_113:
        /* <DEDUP_REMOVED lines=12> */
.L_x_116:
[----:B------:R-:W-:Y:S05]  /*3d00*/  BSYNC B0 ;  /* 0x0000000000007941 */ /* 0x000fea0003800000 */
.L_x_115:
        /* <DEDUP_REMOVED lines=12> */
.L_x_118:
[----:B------:R-:W-:Y:S05]  /*3dd0*/  BSYNC B0 ;  /* 0x0000000000007941 */ /* 0x000fea0003800000 */
.L_x_117:
        /* <DEDUP_REMOVED lines=12> */
.L_x_120:
[----:B------:R-:W-:Y:S05]  /*3ea0*/  BSYNC B0 ;  /* 0x0000000000007941 */ /* 0x000fea0003800000 */
.L_x_119:
        /* <DEDUP_REMOVED lines=12> */
.L_x_122:
[----:B------:R-:W-:Y:S05]  /*3f70*/  BSYNC B0 ;  /* 0x0000000000007941 */ /* 0x000fea0003800000 */
.L_x_121:
        /* <DEDUP_REMOVED lines=12> */
.L_x_124:
[----:B------:R-:W-:Y:S05]  /*4040*/  BSYNC B0 ;  /* 0x0000000000007941 */ /* 0x000fea0003800000 */
.L_x_123:
        /* <DEDUP_REMOVED lines=12> */
.L_x_126:
[----:B------:R-:W-:Y:S05]  /*4110*/  BSYNC B0 ;  /* 0x0000000000007941 */ /* 0x000fea0003800000 */
.L_x_125:
        /* <DEDUP_REMOVED lines=12> */
.L_x_128:
[----:B------:R-:W-:Y:S05]  /*41e0*/  BSYNC B0 ;  /* 0x0000000000007941 */ /* 0x000fea0003800000 */
.L_x_127:
        /* <DEDUP_REMOVED lines=12> */
.L_x_130:
[----:B------:R-:W-:Y:S05]  /*42b0*/  BSYNC B0 ;  /* 0x0000000000007941 */ /* 0x000fea0003800000 */
.L_x_129:
        /* <DEDUP_REMOVED lines=12> */
.L_x_132:
[----:B------:R-:W-:Y:S05]  /*4380*/  BSYNC B0 ;  /* 0x0000000000007941 */ /* 0x000fea0003800000 */
.L_x_131:
        /* <DEDUP_REMOVED lines=12> */
.L_x_134:
[----:B------:R-:W-:Y:S05]  /*4450*/  BSYNC B0 ;  /* 0x0000000000007941 */ /* 0x000fea0003800000 */
.L_x_133:
        /* <DEDUP_REMOVED lines=12> */
.L_x_136:
[----:B------:R-:W-:Y:S05]  /*4520*/  BSYNC B0 ;  /* 0x0000000000007941 */ /* 0x000fea0003800000 */
.L_x_135:
        /* <DEDUP_REMOVED lines=12> */
.L_x_138:
[----:B------:R-:W-:Y:S05]  /*45f0*/  BSYNC B0 ;  /* 0x0000000000007941 */ /* 0x000fea0003800000 */
.L_x_137:
        /* <DEDUP_REMOVED lines=12> */
.L_x_140:
[----:B------:R-:W-:Y:S05]  /*46c0*/  BSYNC B0 ;  /* 0x0000000000007941 */ /* 0x000fea0003800000 */
.L_x_139:
        /* <DEDUP_REMOVED lines=12> */
.L_x_142:
[----:B------:R-:W-:Y:S05]  /*4790*/  BSYNC B0 ;  /* 0x0000000000007941 */ /* 0x000fea0003800000 */
.L_x_141:
[----:B-----5:R-:W-:Y:S01]  /*47a0*/  F2FP.F16.E4M3.UNPACK_B R4, R4 ;  /* 0x00000004ff04723e */ /* 0x020fe200020006ff */
[----:B------:R-:W-:Y:S01]  /*47b0*/  BSSY B0, `(.L_x_143) ;  /* 0x000000a000007945 */ /* 0x000fe20003800000 */
[----:B------:R-:W-:-:S03]  /*47c0*/  ISETP.LT.OR P2, PT, R7, 0x72, !P1 ;  /* 0x000000720700780c */ /* 0x000fc60004f41670 */
        /* <DEDUP_REMOVED lines=8> */
.L_x_144:
[----:B------:R-:W-:Y:S05]  /*4850*/  BSYNC B0 ;  /* 0x0000000000007941 */ /* 0x000fea0003800000 */
.L_x_143:
[----:B-----5:R-:W-:Y:S01]  /*4860*/  F2FP.F16.E4M3.UNPACK_B R4, R4 ;  /* 0x00000004ff04723e */ /* 0x020fe200020006ff */
[----:B------:R-:W-:Y:S01]  /*4870*/  BSSY B0, `(.L_x_145) ;  /* 0x000000a000007945 */ /* 0x000fe20003800000 */
[----:B------:R-:W-:-:S03]  /*4880*/  ISETP.LT.OR P3, PT, R7, 0x71, !P0 ;  /* 0x000000710700780c */ /* 0x000fc60004761670 */
        /* <DEDUP_REMOVED lines=8> */
.L_x_146:
[----:B------:R-:W-:Y:S05]  /*4910*/  BSYNC B0 ;  /* 0x0000000000007941 */ /* 0x000fea0003800000 */
.L_x_145:
        /* <DEDUP_REMOVED lines=11> */
.L_x_148:
[----:B------:R-:W-:Y:S05]  /*49d0*/  BSYNC B0 ;  /* 0x0000000000007941 */ /* 0x000fea0003800000 */
.L_x_147:
        /* <DEDUP_REMOVED lines=11> */
.L_x_150:
[----:B------:R-:W-:Y:S05]  /*4a90*/  BSYNC B0 ;  /* 0x0000000000007941 */ /* 0x000fea0003800000 */
.L_x_149:
        /* <DEDUP_REMOVED lines=11> */
.L_x_152:
[----:B------:R-:W-:Y:S05]  /*4b50*/  BSYNC B0 ;  /* 0x0000000000007941 */ /* 0x000fea0003800000 */
.L_x_151:
        /* <DEDUP_REMOVED lines=11> */
.L_x_154:
[----:B------:R-:W-:Y:S05]  /*4c10*/  BSYNC B0 ;  /* 0x0000000000007941 */ /* 0x000fea0003800000 */
.L_x_153:
        /* <DEDUP_REMOVED lines=11> */
.L_x_156:
[----:B------:R-:W-:Y:S05]  /*4cd0*/  BSYNC B0 ;  /* 0x0000000000007941 */ /* 0x000fea0003800000 */
.L_x_155:
[----:B-----5:R-:W-:-:S05]  /*4ce0*/  F2FP.F16.E4M3.UNPACK_B R4, R4 ;  /* 0x00000004ff04723e */ /* 0x020fca00020006ff */
[----:B0--34-:R-:W-:-:S05]  /*4cf0*/  HADD2.F32 R3, -RZ, R4.H0_H0 ;  /* 0x20000004ff037230 */ /* 0x019fca0000004100 */
[----:B------:R-:W-:-:S04]  /*4d00*/  FMUL R6, R3, R6 ;  /* 0x0000000603067220 */ /* 0x000fc80000400000 */
[----:B------:R-:W-:-:S05]  /*4d10*/  FFMA R6, R87, R0, R6 ;  /* 0x0000000057067223 */ /* 0x000fca0000000006 */
[----:B------:R-:W-:Y:S01]  /*4d20*/  F2FP.SATFINITE.E4M3.F32.PACK_AB_MERGE_C R3, RZ, R6, RZ ;  /* 0x00000006ff03723e */ /* 0x000fe200048070ff */
[----:B------:R-:W-:Y:S06]  /*4d30*/  @P0 EXIT ;  /* 0x000000000000094d */ /* 0x000fec0003800000 */
[----:B------:R-:W-:Y:S01]  /*4d40*/  STG.E.U8 desc[UR12][R10.64+0x79], R3 ;  /* 0x000079030a007986 */ /* 0x000fe2000c10110c */
[----:B------:R-:W-:Y:S05]  /*4d50*/  EXIT ;  /* 0x000000000000794d */ /* 0x000fea0003800000 */
.L_x_28:
[----:B------:R-:W-:Y:S01]  /*4d60*/  ISETP.GE.AND P1, PT, R14, 0x1, PT ;  /* 0x000000010e00780c */ /* 0x000fe20003f26270 */
[-C--:B--2---:R-:W-:Y:S01]  /*4d70*/  FMUL R24, R24, R0.reuse ;  /* 0x0000000018187220 */ /* 0x084fe20000400000 */
[----:B------:R-:W-:Y:S01]  /*4d80*/  ISETP.GE.AND P0, PT, R14, 0x9, PT ;  /* 0x000000090e00780c */ /* 0x000fe20003f06270 */
[-C--:B------:R-:W-:Y:S01]  /*4d90*/  FMUL R25, R25, R0.reuse ;  /* 0x0000000019197220 */ /* 0x080fe20000400000 */
[----:B------:R-:W-:Y:S01]  /*4da0*/  ISETP.LT.OR P2, PT, R7, 0x1, !P1 ;  /* 0x000000010700780c */ /* 0x000fe20004f41670 */
[----:B------:R-:W-:Y:S01]  /*4db0*/  FMUL R26, R26, R0 ;  /* 0x000000001a1a7220 */ /* 0x000fe20000400000 */
[----:B------:R-:W-:Y:S01]  /*4dc0*/  F2FP.SATFINITE.E4M3.F32.PACK_AB_MERGE_C R3, RZ, R24, RZ ;  /* 0x00000018ff03723e */ /* 0x000fe200048070ff */
[-C--:B------:R-:W-:Y:S01]  /*4dd0*/  FMUL R27, R27, R0.reuse ;  /* 0x000000001b1b7220 */ /* 0x080fe20000400000 */
[C---:B------:R-:W-:Y:S01]  /*4de0*/  ISETP.LT.OR P3, PT, R7.reuse, 0x1, !P0 ;  /* 0x000000010700780c */ /* 0x040fe20004761670 */
[-C--:B------:R-:W-:Y:S01]  /*4df0*/  FMUL R28, R28, R0.reuse ;  /* 0x000000001c1c7220 */ /* 0x080fe20000400000 */
[----:B------:R-:W-:Y:S01]  /*4e00*/  ISETP.LT.OR P4, PT, R7, 0x2, !P0 ;  /* 0x000000020700780c */ /* 0x000fe20004781670 */
[-C--:B------:R-:W-:Y:S01]  /*4e10*/  FMUL R29, R29, R0.reuse ;  /* 0x000000001d1d7220 */ /* 0x080fe20000400000 */
[C---:B------:R-:W-:Y:S01]  /*4e20*/  ISETP.LT.OR P5, PT, R7.reuse, 0x9, !P1 ;  /* 0x000000090700780c */ /* 0x040fe20004fa1670 */
[-C--:B------:R-:W-:Y:S01]  /*4e30*/  FMUL R30, R30, R0.reuse ;  /* 0x000000001e1e7220 */ /* 0x080fe20000400000 */
[----:B------:R-:W-:Y:S01]  /*4e40*/  ISETP.LT.OR P6, PT, R7, 0xa, !P1 ;  /* 0x0000000a0700780c */ /* 0x000fe20004fc1670 */
[-C--:B------:R-:W-:Y:S01]  /*4e50*/  FMUL R31, R31, R0.reuse ;  /* 0x000000001f1f7220 */ /* 0x080fe20000400000 */
[----:B------:R-:W-:Y:S01]  /*4e60*/  F2FP.SATFINITE.E4M3.F32.PACK_AB_MERGE_C R25, RZ, R25, RZ ;  /* 0x00000019ff19723e */ /* 0x000fe200048070ff */
[----:B------:R0:W-:Y:S01]  /*4e70*/  @!P2 STG.E.U8 desc[UR12][R8.64], R3 ;  /* 0x000000030800a986 */ /* 0x0001e2000c10110c */
[----:B------:R-:W-:Y:S01]  /*4e80*/  ISETP.LT.OR P2, PT, R7, 0x2, !P1 ;  /* 0x000000020700780c */ /* 0x000fe20004f41670 */
[-C--:B------:R-:W-:Y:S01]  /*4e90*/  FMUL R32, R32, R0.reuse ;  /* 0x0000000020207220 */ /* 0x080fe20000400000 */
[----:B------:R-:W-:Y:S01]  /*4ea0*/  F2FP.SATFINITE.E4M3.F32.PACK_AB_MERGE_C R27, RZ, R27, RZ ;  /* 0x0000001bff1b723e */ /* 0x000fe200048070ff */
[----:B------:R-:W-:Y:S01]  /*4eb0*/  FMUL R33, R33, R0 ;  /* 0x0000000021217220 */ /* 0x000fe20000400000 */
[----:B------:R-:W-:Y:S01]  /*4ec0*/  F2FP.SATFINITE.E4M3.F32.PACK_AB_MERGE_C R5, RZ, R28, RZ ;  /* 0x0000001cff05723e */ /* 0x000fe200048070ff */
[-C--:B------:R-:W-:Y:S01]  /*4ed0*/  FMUL R34, R34, R0.reuse ;  /* 0x0000000022227220 */ /* 0x080fe20000400000 */
[----:B------:R-:W-:Y:S01]  /*4ee0*/  F2FP.SATFINITE.E4M3.F32.PACK_AB_MERGE_C R29, RZ, R29, RZ ;  /* 0x0000001dff1d723e */ /* 0x000fe200048070ff */
[-C--:B------:R-:W-:Y:S01]  /*4ef0*/  FMUL R35, R35, R0.reuse ;  /* 0x0000000023237220 */ /* 0x080fe20000400000 */
[----:B------:R-:W-:Y:S01]  /*4f00*/  F2FP.SATFINITE.E4M3.F32.PACK_AB_MERGE_C R31, RZ, R31, RZ ;  /* 0x0000001fff1f723e */ /* 0x000fe200048070ff */
[-C--:B------:R-:W-:Y:S01]  /*4f10*/  FMUL R36, R36, R0.reuse ;  /* 0x0000000024247220 */ /* 0x080fe20000400000 */
[----:B------:R-:W-:Y:S01]  /*4f20*/  F2FP.SATFINITE.E4M3.F32.PACK_AB_MERGE_C R33, RZ, R33, RZ ;  /* 0x00000021ff21723e */ /* 0x000fe200048070ff */
[----:B------:R-:W-:Y:S01]  /*4f30*/  FMUL R37, R37, R0 ;  /* 0x0000000025257220 */ /* 0x000fe20000400000 */
[----:B0-----:R-:W-:Y:S01]  /*4f40*/  F2FP.SATFINITE.E4M3.F32.PACK_AB_MERGE_C R3, RZ, R26, RZ ;  /* 0x0000001aff03723e */ /* 0x001fe200048070ff */
[----:B------:R-:W-:Y:S01]  /*4f50*/  @!P2 STG.E.U8 desc[UR12][R8.64+0x1], R25 ;  /* 0x000001190800a986 */ /* 0x000fe2000c10110c */
[C---:B------:R-:W-:Y:S01]  /*4f60*/  ISETP.LT.OR P2, PT, R7.reuse, 0x11, !P0 ;  /* 0x000000110700780c */ /* 0x040fe20004741670 */
[----:B------:R-:W-:Y:S01]  /*4f70*/  FMUL R38, R38, R0 ;  /* 0x0000000026267220 */ /* 0x000fe20000400000 */
[----:B------:R-:W-:Y:S01]  /*4f80*/  F2FP.SATFINITE.E4M3.F32.PACK_AB_MERGE_C R13, RZ, R34, RZ ;  /* 0x00000022ff0d723e */ /* 0x000fe200048070ff */
[----:B------:R0:W-:Y:S01]  /*4f90*/  @!P3 STG.E.U8 desc[UR12][R10.64], R3 ;  /* 0x000000030a00b986 */ /* 0x0001e2000c10110c */
[----:B------:R-:W-:Y:S01]  /*4fa0*/  ISETP.LT.OR P3, PT, R7, 0x9, !P0 ;  /* 0x000000090700780c */ /* 0x000fe20004761670 */
[-C--:B------:R-:W-:Y:S01]  /*4fb0*/  FMUL R39, R39, R0.reuse ;  /* 0x0000000027277220 */ /* 0x080fe20000400000 */
[----:B------:R-:W-:Y:S01]  /*4fc0*/  F2FP.SATFINITE.E4M3.F32.PACK_AB_MERGE_C R35, RZ, R35, RZ ;  /* 0x00000023ff23723e */ /* 0x000fe200048070ff */
[----:B------:R-:W-:Y:S01]  /*4fd0*/  @!P4 STG.E.U8 desc[UR12][R10.64+0x1], R27 ;  /* 0x0000011b0a00c986 */ /* 0x000fe2000c10110c */
[C---:B------:R-:W-:Y:S01]  /*4fe0*/  ISETP.LT.OR P4, PT, R7.reuse, 0xa, !P0 ;  /* 0x0000000a0700780c */ /* 0x040fe20004781670 */
[-C--:B------:R-:W-:Y:S01]  /*4ff0*/  FMUL R40, R40, R0.reuse ;  /* 0x0000000028287220 */ /* 0x080fe20000400000 */
[----:B------:R-:W-:Y:S01]  /*5000*/  F2FP.SATFINITE.E4M3.F32.PACK_AB_MERGE_C R37, RZ, R37, RZ ;  /* 0x00000025ff25723e */ /* 0x000fe200048070ff */
[----:B------:R1:W-:Y:S01]  /*5010*/  @!P5 STG.E.U8 desc[UR12][R8.64+0x8], R5 ;  /* 0x000008050800d986 */ /* 0x0003e2000c10110c */
[----:B------:R-:W-:Y:S01]  /*5020*/  ISETP.LT.OR P5, PT, R7, 0x11, !P1 ;  /* 0x000000110700780c */ /* 0x000fe20004fa1670 */
[-C--:B------:R-:W-:Y:S01]  /*5030*/  FMUL R41, R41, R0.reuse ;  /* 0x0000000029297220 */ /* 0x080fe20000400000 */
[----:B------:R-:W-:Y:S01]  /*5040*/  F2FP.SATFINITE.E4M3.F32.PACK_AB_MERGE_C R39, RZ, R39, RZ ;  /* 0x00000027ff27723e */ /* 0x000fe200048070ff */
[----:B------:R-:W-:Y:S01]  /*5050*/  @!P6 STG.E.U8 desc[UR12][R8.64+0x9], R29 ;  /* 0x0000091d0800e986 */ /* 0x000fe2000c10110c */
[----:B------:R-:W-:Y:S01]  /*5060*/  ISETP.LT.OR P6, PT, R7, 0x12, !P1 ;  /* 0x000000120700780c */ /* 0x000fe20004fc1670 */
[----:B------:R-:W-:Y:S01]  /*5070*/  FMUL R42, R42, R0 ;  /* 0x000000002a2a7220 */ /* 0x000fe20000400000 */
[----:B0-----:R-:W-:Y:S01]  /*5080*/  F2FP.SATFINITE.E4M3.F32.PACK_AB_MERGE_C R3, RZ, R30, RZ ;  /* 0x0000001eff03723e */ /* 0x001fe200048070ff */
[-C--:B------:R-:W-:Y:S01]  /*5090*/  FMUL R43, R43, R0.reuse ;  /* 0x000000002b2b7220 */ /* 0x080fe20000400000 */
[-C--:B------:R-:W-:Y:S01]  /*50a0*/  FMUL R44, R44, R0.reuse ;  /* 0x000000002c2c7220 */ /* 0x080fe20000400000 */
[----:B------:R-:W-:Y:S01]  /*50b0*/  @!P4 STG.E.U8 desc[UR12][R10.64+0x9], R31 ;  /* 0x0000091f0a00c986 */ /* 0x000fe2000c10110c */
[----:B------:R-:W-:Y:S01]  /*50c0*/  ISETP.LT.OR P4, PT, R7, 0x1a, !P1 ;  /* 0x0000001a0700780c */ /* 0x000fe20004f81670 */
[----:B------:R-:W-:Y:S01]  /*50d0*/  FMUL R45, R45, R0 ;  /* 0x000000002d2d7220 */ /* 0x000fe20000400000 */
[----:B-1----:R-:W-:Y:S01]  /*50e0*/  F2FP.SATFINITE.E4M3.F32.PACK_AB_MERGE_C R5, RZ, R32, RZ ;  /* 0x00000020ff05723e */ /* 0x002fe200048070ff */
[----:B------:R0:W-:Y:S01]  /*50f0*/  @!P3 STG.E.U8 desc[UR12][R10.64+0x8], R3 ;  /* 0x000008030a00b986 */ /* 0x0001e2000c10110c */
        /* <DEDUP_REMOVED lines=9> */
[-C--:B------:R-:W-:Y:S01]  /*5190*/  FMUL R48, R48, R0.reuse ;  /* 0x0000000030307220 */ /* 0x080fe20000400000 */
[-C--:B------:R-:W-:Y:S01]  /*51a0*/  FMUL R49, R49, R0.reuse ;  /* 0x0000000031317220 */ /* 0x080fe20000400000 */
[----:B------:R2:W-:Y:S01]  /*51b0*/  @!P2 STG.E.U8 desc[UR12][R10.64+0x10], R13 ;  /* 0x0000100d0a00a986 */ /* 0x0005e2000c10110c */
[----:B------:R-:W-:Y:S01]  /*51c0*/  ISETP.LT.OR P2, PT, R7, 0x19, !P1 ;  /* 0x000000190700780c */ /* 0x000fe20004f41670 */
[----:B------:R-:W-:Y:S01]  /*51d0*/  FMUL R50, R50, R0 ;  /* 0x0000000032327220 */ /* 0x000fe20000400000 */
[----:B0-----:R-:W-:Y:S01]  /*51e0*/  F2FP.SATFINITE.E4M3.F32.PACK_AB_MERGE_C R3, RZ, R36, RZ ;  /* 0x00000024ff03723e */ /* 0x001fe200048070ff */
[----:B------:R-:W-:Y:S01]  /*51f0*/  @!P3 STG.E.U8 desc[UR12][R10.64+0x11], R35 ;  /* 0x000011230a00b986 */ /* 0x000fe2000c10110c */
[----:B-1----:R-:W-:Y:S01]  /*5200*/  F2FP.SATFINITE.E4M3.F32.PACK_AB_MERGE_C R5, RZ, R38, RZ ;  /* 0x00000026ff05723e */ /* 0x002fe200048070ff */
[-C--:B------:R-:W-:Y:S01]  /*5210*/  FMUL R51, R51, R0.reuse ;  /* 0x0000000033337220 */ /* 0x080fe20000400000 */
[C---:B------:R-:W-:Y:S01]  /*5220*/  ISETP.LT.OR P3, PT, R7.reuse, 0x21, !P1 ;  /* 0x000000210700780c */ /* 0x040fe20004f61670 */
[----:B------:R-:W-:Y:S01]  /*5230*/  @!P4 STG.E.U8 desc[UR12][R8.64+0x19], R37 ;  /* 0x000019250800c986 */ /* 0x000fe2000c10110c */
[----:B------:R-:W-:Y:S01]  /*5240*/  ISETP.LT.OR P4, PT, R7, 0x22, !P1 ;  /* 0x000000220700780c */ /* 0x000fe20004f81670 */
[-C--:B------:R-:W-:Y:S01]  /*5250*/  FMUL R52, R52, R0.reuse ;  /* 0x0000000034347220 */ /* 0x080fe20000400000 */
[----:B------:R-:W-:Y:S01]  /*5260*/  F2FP.SATFINITE.E4M3.F32.PACK_AB_MERGE_C R45, RZ, R45, RZ ;  /* 0x0000002dff2d723e */ /* 0x000fe200048070ff */
[----:B------:R-:W-:Y:S01]  /*5270*/  FMUL R53, R53, R0 ;  /* 0x0000000035357220 */ /* 0x000fe20000400000 */
[----:B--2---:R-:W-:Y:S01]  /*5280*/  F2FP.SATFINITE.E4M3.F32.PACK_AB_MERGE_C R13, RZ, R44, RZ ;  /* 0x0000002cff0d723e */ /* 0x004fe200048070ff */
        /* <DEDUP_REMOVED lines=11> */
[----:B------:R-:W-:Y:S01]  /*5340*/  F2FP.SATFINITE.E4M3.F32.PACK_AB_MERGE_C R51, RZ, R51, RZ ;  /* 0x00000033ff33723e */ /* 0x000fe200048070ff */
[----:B------:R-:W-:Y:S01]  /*5350*/  @!P4 STG.E.U8 desc[UR12][R8.64+0x21], R41 ;  /* 0x000021290800c986 */ /* 0x000fe2000c10110c */
[----:B0-----:R-:W-:Y:S01]  /*5360*/  F2FP.SATFINITE.E4M3.F32.PACK_AB_MERGE_C R3, RZ, R40, RZ ;  /* 0x00000028ff03723e */ /* 0x001fe200048070ff */
[-C--:B------:R-:W-:Y:S01]  /*5370*/  FMUL R57, R57, R0.reuse ;  /* 0x0000000039397220 */ /* 0x080fe20000400000 */
[C---:B------:R-:W-:Y:S01]  /*5380*/  ISETP.LT.OR P4, PT, R7.reuse, 0x2a, !P0 ;  /* 0x0000002a0700780c */ /* 0x040fe20004781670 */
[----:B------:R-:W-:Y:S01]  /*5390*/  FMUL R58, R58, R0 ;  /* 0x000000003a3a7220 */ /* 0x000fe20000400000 */
[----:B-1----:R-:W-:Y:S01]  /*53a0*/  F2FP.SATFINITE.E4M3.F32.PACK_AB_MERGE_C R5, RZ, R42, RZ ;  /* 0x0000002aff05723e */ /* 0x002fe200048070ff */
[----:B------:R0:W-:Y:S01]  /*53b0*/  @!P3 STG.E.U8 desc[UR12][R8.64+0x20], R3 ;  /* 0x000020030800b986 */ /* 0x0001e2000c10110c */
[----:B------:R-:W-:Y:S01]  /*53c0*/  ISETP.LT.OR P3, PT, R7, 0x2a, !P1 ;  /* 0x0000002a0700780c */ /* 0x000fe20004f61670 */
[-C--:B------:R-:W-:Y:S01]  /*53d0*/  FMUL R59, R59, R0.reuse ;  /* 0x000000003b3b7220 */ /* 0x080fe20000400000 */
[----:B------:R-:W-:Y:S01]  /*53e0*/  F2FP.SATFINITE.E4M3.F32.PACK_AB_MERGE_C R53, RZ, R53, RZ ;  /* 0x00000035ff35723e */ /* 0x000fe200048070ff */
[----:B------:R1:W-:Y:S01]  /*53f0*/  @!P5 STG.E.U8 desc[UR12][R10.64+0x20], R5 ;  /* 0x000020050a00d986 */ /* 0x0003e2000c10110c */
[C---:B------:R-:W-:Y:S01]  /*5400*/  ISETP.LT.OR P5, PT, R7.reuse, 0x31, !P1 ;  /* 0x000000310700780c */ /* 0x040fe20004fa1670 */
[-C--:B------:R-:W-:Y:S01]  /*5410*/  FMUL R60, R60, R0.reuse ;  /* 0x000000003c3c7220 */ /* 0x080fe20000400000 */
[----:B------:R-:W-:Y:S01]  /*5420*/  F2FP.SATFINITE.E4M3.F32.PACK_AB_MERGE_C R55, RZ, R55, RZ ;  /* 0x00000037ff37723e */ /* 0x000fe200048070ff */
[----:B------:R-:W-:Y:S01]  /*5430*/  @!P6 STG.E.U8 desc[UR12][R10.64+0x21], R43 ;  /* 0x0000212b0a00e986 */ /* 0x000fe2000c10110c */
[----:B------:R-:W-:Y:S01]  /*5440*/  ISETP.LT.OR P6, PT, R7, 0x32, !P1 ;  /* 0x000000320700780c */ /* 0x000fe20004fc1670 */
[-C--:B------:R-:W-:Y:S01]  /*5450*/  FMUL R61, R61, R0.reuse ;  /* 0x000000003d3d7220 */ /* 0x080fe20000400000 */
[----:B------:R-:W-:Y:S01]  /*5460*/  F2FP.SATFINITE.E4M3.F32.PACK_AB_MERGE_C R57, RZ, R57, RZ ;  /* 0x00000039ff39723e */ /* 0x000fe200048070ff */
        /* <DEDUP_REMOVED lines=83> */
[-C--:B------:R-:W-:Y:S01]  /*59a0*/  FMUL R86, R86, R0.reuse ;  /* 0x0000000056567220 */ /* 0x080fe20000400000 */
[----:B------:R-:W-:Y:S01]  /*59b0*/  @!P6 STG.E.U8 desc[UR12][R10.64+0x49], R63 ;  /* 0x0000493f0a00e986 */ /* 0x000fe2000c10110c */
[----:B------:R-:W-:Y:S01]  /*59c0*/  ISETP.LT.OR P6, PT, R7, 0x5a, !P1 ;  /* 0x0000005a0700780c */ /* 0x000fe20004fc1670 */
[----:B------:R-:W-:Y:S01]  /*59d0*/  FMUL R0, R87, R0 ;  /* 0x0000000057007220 */ /* 0x000fe20000400000 */
[----:B------:R-:W-:Y:S01]  /*59e0*/  F2FP.SATFINITE.E4M3.F32.PACK_AB_MERGE_C R81, RZ, R81, RZ ;  /* 0x00000051ff51723e */ /* 0x000fe200048070ff */
[----:B------:R2:W-:Y:S01]  /*59f0*/  @!P2 STG.E.U8 desc[UR12][R8.64+0x50], R13 ;  /* 0x0000500d0800a986 */ /* 0x0005e2000c10110c */
[----:B------:R-:W-:-:S02]  /*5a00*/  ISETP.LT.OR P2, PT, R7, 0x51, !P0 ;  /* 0x000000510700780c */ /* 0x000fc40004741670 */
[----:B0-----:R-:W-:Y:S01]  /*5a10*/  F2FP.SATFINITE.E4M3.F32.PACK_AB_MERGE_C R3, RZ, R66, RZ ;  /* 0x00000042ff03723e */ /* 0x001fe200048070ff */
[----:B------:R-:W-:Y:S01]  /*5a20*/  @!P3 STG.E.U8 desc[UR12][R8.64+0x51], R65 ;  /* 0x000051410800b986 */ /* 0x000fe2000c10110c */
[----:B-1----:R-:W-:Y:S02]  /*5a30*/  F2FP.SATFINITE.E4M3.F32.PACK_AB_MERGE_C R5, RZ, R68, RZ ;  /* 0x00000044ff05723e */ /* 0x002fe400048070ff */
[C---:B------:R-:W-:Y:S01]  /*5a40*/  ISETP.LT.OR P3, PT, R7.reuse, 0x5a, !P0 ;  /* 0x0000005a0700780c */ /* 0x040fe20004761670 */
[----:B------:R-:W-:Y:S01]  /*5a50*/  @!P4 STG.E.U8 desc[UR12][R10.64+0x51], R67 ;  /* 0x000051430a00c986 */ /* 0x000fe2000c10110c */
[C---:B------:R-:W-:Y:S02]  /*5a60*/  ISETP.LT.OR P4, PT, R7.reuse, 0x61, !P1 ;  /* 0x000000610700780c */ /* 0x040fe40004f81670 */
[----:B------:R-:W-:Y:S02]  /*5a70*/  F2FP.SATFINITE.E4M3.F32.PACK_AB_MERGE_C R83, RZ, R83, RZ ;  /* 0x00000053ff53723e */ /* 0x000fe400048070ff */
[----:B--2---:R-:W-:Y:S01]  /*5a80*/  F2FP.SATFINITE.E4M3.F32.PACK_AB_MERGE_C R13, RZ, R74, RZ ;  /* 0x0000004aff0d723e */ /* 0x004fe200048070ff */
[----:B------:R0:W-:Y:S01]  /*5a90*/  @!P2 STG.E.U8 desc[UR12][R10.64+0x50], R3 ;  /* 0x000050030a00a986 */ /* 0x0001e2000c10110c */
[----:B------:R-:W-:-:S02]  /*5aa0*/  ISETP.LT.OR P2, PT, R7, 0x59, !P0 ;  /* 0x000000590700780c */ /* 0x000fc40004741670 */
[----:B------:R-:W-:Y:S01]  /*5ab0*/  F2FP.SATFINITE.E4M3.F32.PACK_AB_MERGE_C R85, RZ, R85, RZ ;  /* 0x00000055ff55723e */ /* 0x000fe200048070ff */
[----:B------:R1:W-:Y:S01]  /*5ac0*/  @!P5 STG.E.U8 desc[UR12][R8.64+0x58], R5 ;  /* 0x000058050800d986 */ /* 0x0003e2000c10110c */
[----:B------:R-:W-:-:S03]  /*5ad0*/  ISETP.LT.OR P5, PT, R7, 0x62, !P1 ;  /* 0x000000620700780c */ /* 0x000fc60004fa1670 */
[----:B------:R-:W-:Y:S01]  /*5ae0*/  @!P6 STG.E.U8 desc[UR12][R8.64+0x59], R69 ;  /* 0x000059450800e986 */ /* 0x000fe2000c10110c */
[C---:B------:R-:W-:Y:S02]  /*5af0*/  ISETP.LT.OR P6, PT, R7.reuse, 0x61, !P0 ;  /* 0x000000610700780c */ /* 0x040fe400047c1670 */
[----:B0-----:R-:W-:Y:S01]  /*5b00*/  F2FP.SATFINITE.E4M3.F32.PACK_AB_MERGE_C R3, RZ, R70, RZ ;  /* 0x00000046ff03723e */ /* 0x001fe200048070ff */
[----:B------:R-:W-:Y:S01]  /*5b10*/  @!P3 STG.E.U8 desc[UR12][R10.64+0x59], R71 ;  /* 0x000059470a00b986 */ /* 0x000fe2000c10110c */
[C---:B------:R-:W-:Y:S02]  /*5b20*/  ISETP.LT.OR P3, PT, R7.reuse, 0x69, !P1 ;  /* 0x000000690700780c */ /* 0x040fe40004f61670 */
[----:B-1----:R-:W-:Y:S01]  /*5b30*/  F2FP.SATFINITE.E4M3.F32.PACK_AB_MERGE_C R5, RZ, R72, RZ ;  /* 0x00000048ff05723e */ /* 0x002fe200048070ff */
[----:B------:R0:W-:Y:S01]  /*5b40*/  @!P2 STG.E.U8 desc[UR12][R10.64+0x58], R3 ;  /* 0x000058030a00a986 */ /* 0x0001e2000c10110c */
[----:B------:R-:W-:-:S03]  /*5b50*/  ISETP.LT.OR P2, PT, R7, 0x62, !P0 ;  /* 0x000000620700780c */ /* 0x000fc60004741670 */
[----:B------:R1:W-:Y:S01]  /*5b60*/  @!P4 STG.E.U8 desc[UR12][R8.64+0x60], R5 ;  /* 0x000060050800c986 */ /* 0x0003e2000c10110c */
[----:B------:R-:W-:-:S03]  /*5b70*/  ISETP.LT.OR P4, PT, R7, 0x69, !P0 ;  /* 0x000000690700780c */ /* 0x000fc60004781670 */
[----:B------:R-:W-:Y:S01]  /*5b80*/  @!P5 STG.E.U8 desc[UR12][R8.64+0x61], R73 ;  /* 0x000061490800d986 */ /* 0x000fe2000c10110c */
[----:B------:R-:W-:-:S03]  /*5b90*/  ISETP.LT.OR P5, PT, R7, 0x6a, !P0 ;  /* 0x0000006a0700780c */ /* 0x000fc600047a1670 */
[----:B------:R2:W-:Y:S01]  /*5ba0*/  @!P6 STG.E.U8 desc[UR12][R10.64+0x60], R13 ;  /* 0x0000600d0a00e986 */ /* 0x0005e2000c10110c */
[C---:B------:R-:W-:Y:S02]  /*5bb0*/  ISETP.LT.OR P6, PT, R7.reuse, 0x6a, !P1 ;  /* 0x0000006a0700780c */ /* 0x040fe40004fc1670 */
[----:B0-----:R-:W-:Y:S01]  /*5bc0*/  F2FP.SATFINITE.E4M3.F32.PACK_AB_MERGE_C R3, RZ, R76, RZ ;  /* 0x0000004cff03723e */ /* 0x001fe200048070ff */
[----:B------:R-:W-:Y:S01]  /*5bd0*/  @!P2 STG.E.U8 desc[UR12][R10.64+0x61], R75 ;  /* 0x0000614b0a00a986 */ /* 0x000fe2000c10110c */
[C---:B------:R-:W-:Y:S02]  /*5be0*/  ISETP.LT.OR P2, PT, R7.reuse, 0x71, !P1 ;  /* 0x000000710700780c */ /* 0x040fe40004f41670 */
[----:B-1----:R-:W-:Y:S01]  /*5bf0*/  F2FP.SATFINITE.E4M3.F32.PACK_AB_MERGE_C R5, RZ, R78, RZ ;  /* 0x0000004eff05723e */ /* 0x002fe200048070ff */
[----:B------:R0:W-:Y:S01]  /*5c00*/  @!P3 STG.E.U8 desc[UR12][R8.64+0x68], R3 ;  /* 0x000068030800b986 */ /* 0x0001e2000c10110c */
[----:B------:R-:W-:Y:S02]  /*5c10*/  ISETP.LT.OR P3, PT, R7, 0x72, !P1 ;  /* 0x000000720700780c */ /* 0x000fe40004f61670 */
[----:B--2---:R-:W-:-:S03]  /*5c20*/  F2FP.SATFINITE.E4M3.F32.PACK_AB_MERGE_C R13, RZ, R80, RZ ;  /* 0x00000050ff0d723e */ /* 0x004fc600048070ff */
[----:B------:R-:W-:Y:S01]  /*5c30*/  @!P6 STG.E.U8 desc[UR12][R8.64+0x69], R77 ;  /* 0x0000694d0800e986 */ /* 0x000fe2000c10110c */
[C---:B------:R-:W-:Y:S02]  /*5c40*/  ISETP.LT.OR P6, PT, R7.reuse, 0x79, !P1 ;  /* 0x000000790700780c */ /* 0x040fe40004fc1670 */
[C---:B------:R-:W-:Y:S01]  /*5c50*/  ISETP.LT.OR P1, PT, R7.reuse, 0x7a, !P1 ;  /* 0x0000007a0700780c */ /* 0x040fe20004f21670 */
[----:B------:R1:W-:Y:S01]  /*5c60*/  @!P4 STG.E.U8 desc[UR12][R10.64+0x68], R5 ;  /* 0x000068050a00c986 */ /* 0x0003e2000c10110c */
[C---:B------:R-:W-:Y:S02]  /*5c70*/  ISETP.LT.OR P4, PT, R7.reuse, 0x71, !P0 ;  /* 0x000000710700780c */ /* 0x040fe40004781670 */
[----:B0-----:R-:W-:Y:S01]  /*5c80*/  F2FP.SATFINITE.E4M3.F32.PACK_AB_MERGE_C R3, RZ, R82, RZ ;  /* 0x00000052ff03723e */ /* 0x001fe200048070ff */
[----:B------:R-:W-:Y:S01]  /*5c90*/  @!P5 STG.E.U8 desc[UR12][R10.64+0x69], R79 ;  /* 0x0000694f0a00d986 */ /* 0x000fe2000c10110c */
[----:B------:R-:W-:-:S03]  /*5ca0*/  ISETP.LT.OR P5, PT, R7, 0x72, !P0 ;  /* 0x000000720700780c */ /* 0x000fc600047a1670 */
[----:B------:R0:W-:Y:S01]  /*5cb0*/  @!P2 STG.E.U8 desc[UR12][R8.64+0x70], R13 ;  /* 0x0000700d0800a986 */ /* 0x0001e2000c10110c */
[C---:B------:R-:W-:Y:S02]  /*5cc0*/  ISETP.LT.OR P2, PT, R7.reuse, 0x79, !P0 ;  /* 0x000000790700780c */ /* 0x040fe40004741670 */
[----:B------:R-:W-:Y:S01]  /*5cd0*/  ISETP.LT.OR P0, PT, R7, 0x7a, !P0 ;  /* 0x0000007a0700780c */ /* 0x000fe20004701670 */
[----:B------:R2:W-:Y:S01]  /*5ce0*/  @!P3 STG.E.U8 desc[UR12][R8.64+0x71], R81 ;  /* 0x000071510800b986 */ /* 0x0005e2000c10110c */
[----:B-1----:R-:W-:Y:S02]  /*5cf0*/  F2FP.SATFINITE.E4M3.F32.PACK_AB_MERGE_C R5, RZ, R84, RZ ;  /* 0x00000054ff05723e */ /* 0x002fe400048070ff */
[----:B------:R-:W-:Y:S01]  /*5d00*/  F2FP.SATFINITE.E4M3.F32.PACK_AB_MERGE_C R7, RZ, R86, RZ ;  /* 0x00000056ff07723e */ /* 0x000fe200048070ff */
[----:B------:R2:W-:Y:S04]  /*5d10*/  @!P4 STG.E.U8 desc[UR12][R10.64+0x70], R3 ;  /* 0x000070030a00c986 */ /* 0x0005e8000c10110c */
[----:B------:R2:W-:Y:S01]  /*5d20*/  @!P5 STG.E.U8 desc[UR12][R10.64+0x71], R83 ;  /* 0x000071530a00d986 */ /* 0x0005e2000c10110c */
[----:B0-----:R-:W-:-:S03]  /*5d30*/  F2FP.SATFINITE.E4M3.F32.PACK_AB_MERGE_C R13, RZ, R0, RZ ;  /* 0x00000000ff0d723e */ /* 0x001fc600048070ff */
[----:B------:R2:W-:Y:S04]  /*5d40*/  @!P6 STG.E.U8 desc[UR12][R8.64+0x78], R5 ;  /* 0x000078050800e986 */ /* 0x0005e8000c10110c */
[----:B------:R2:W-:Y:S04]  /*5d50*/  @!P1 STG.E.U8 desc[UR12][R8.64+0x79], R85 ;  /* 0x0000795508009986 */ /* 0x0005e8000c10110c */
[----:B------:R2:W-:Y:S01]  /*5d60*/  @!P2 STG.E.U8 desc[UR12][R10.64+0x78], R7 ;  /* 0x000078070a00a986 */ /* 0x0005e2000c10110c */
[----:B------:R-:W-:Y:S05]  /*5d70*/  @P0 EXIT ;  /* 0x000000000000094d */ /* 0x000fea0003800000 */
[----:B------:R-:W-:Y:S01]  /*5d80*/  STG.E.U8 desc[UR12][R10.64+0x79], R13 ;  /* 0x0000790d0a007986 */ /* 0x000fe2000c10110c */
[----:B------:R-:W-:Y:S05]  /*5d90*/  EXIT ;  /* 0x000000000000794d */ /* 0x000fea0003800000 */
.L_x_14:
[----:B------:R-:W-:-:S13]  /*5da0*/  ISETP.NE.AND P0, PT, R8, RZ, PT ;  /* 0x000000ff0800720c */ /* 0x000fda0003f05270 */
[----:B------:R-:W-:Y:S05]  /*5db0*/  @P0 EXIT ;  /* 0x000000000000094d */ /* 0x000fea0003800000 */
[----:B------:R-:W-:-:S13]  /*5dc0*/  ELECT P0, URZ, PT ;  /* 0x00000000003f782f */ /* 0x000fda0003800000 */
[----:B------:R-:W-:Y:S05]  /*5dd0*/  @!P0 BRA `(.L_x_157) ;  /* 0x00000008000c8947 */ /* 0x000fea0003800000 */
[----:B------:R-:W-:-:S13]  /*5de0*/  ISETP.GE.AND P0, PT, R5, 0x1, PT ;  /* 0x000000010500780c */ /* 0x000fda0003f06270 */
[----:B------:R-:W-:Y:S05]  /*5df0*/  @!P0 BRA `(.L_x_157) ;  /* 0x0000000800048947 */ /* 0x000fea0003800000 */
[----:B------:R-:W2:Y:S01]  /*5e00*/  S2R R4, SR_CgaCtaId ;  /* 0x0000000000047919 */ /* 0x000ea20000008800 */
[----:B------:R-:W-:Y:S01]  /*5e10*/  IMAD.SHL.U32 R21, R11, 0x40, RZ ;  /* 0x000000400b157824 */ /* 0x000fe200078e00ff */
[----:B------:R-:W-:Y:S01]  /*5e20*/  ULDC UR4, c[0x0][0x384] ;  /* 0x0000e10000047ab9 */ /* 0x000fe20000000800 */
[----:B------:R-:W-:Y:S01]  /*5e30*/  LOP3.LUT P0, RZ, R10, 0x1f, RZ, 0xc0, !PT ;  /* 0x0000001f0aff7812 */ /* 0x000fe2000780c0ff */
[----:B------:R-:W-:Y:S01]  /*5e40*/  ULDC UR5, c[0x0][0x388] ;  /* 0x0000e20000057ab9 */ /* 0x000fe20000000800 */
[----:B------:R-:W-:Y:S01]  /*5e50*/  ISETP.NE.AND P1, PT, R15, RZ, PT ;  /* 0x000000ff0f00720c */ /* 0x000fe20003f25270 */
[----:B------:R-:W-:Y:S01]  /*5e60*/  VIADD R22, R5, 0x1 ;  /* 0x0000000105167836 */ /* 0x000fe20000000000 */
[----:B------:R-:W-:Y:S01]  /*5e70*/  ISETP.NE.OR P0, PT, R15, RZ, !P0 ;  /* 0x000000ff0f00720c */ /* 0x000fe20004705670 */
[----:B---3-5:R-:W-:Y:S01]  /*5e80*/  IMAD.MOV.U32 R6, RZ, RZ, 0x1 ;  /* 0x00000001ff067424 */ /* 0x028fe200078e00ff */
[----:B------:R-:W-:Y:S01]  /*5e90*/  LOP3.LUT R20, R3, 0x2, RZ, 0xfc, !PT ;  /* 0x0000000203147812 */ /* 0x000fe200078efcff */
[----:B01----:R-:W-:Y:S01]  /*5ea0*/  IMAD.MOV.U32 R7, RZ, RZ, RZ ;  /* 0x000000ffff077224 */ /* 0x003fe200078e00ff */
[----:B------:R-:W-:-:S02]  /*5eb0*/  CS2R R8, SRZ ;  /* 0x0000000000087805 */ /* 0x000fc4000001ff00 */
[----:B------:R-:W-:Y:S01]  /*5ec0*/  CS2R R10, SRZ ;  /* 0x00000000000a7805 */ /* 0x000fe2000001ff00 */
[----:B--2---:R-:W-:-:S05]  /*5ed0*/  IMAD.SHL.U32 R0, R4, 0x40, RZ ;  /* 0x0000004004007824 */ /* 0x004fca00078e00ff */
[----:B------:R-:W-:-:S05]  /*5ee0*/  LOP3.LUT R0, R0, 0x40, RZ, 0xc0, !PT ;  /* 0x0000004000007812 */ /* 0x000fca00078ec0ff */
[----:B------:R-:W-:Y:S02]  /*5ef0*/  IMAD R2, R13, 0x80, R0 ;  /* 0x000000800d027824 */ /* 0x000fe400078e0200 */
[----:B------:R-:W-:Y:S02]  /*5f00*/  IMAD.SHL.U32 R0, R4, 0x1000, RZ ;  /* 0x0000100004007824 */ /* 0x000fe400078e00ff */
[----:B------:R-:W-:-:S03]  /*5f10*/  IMAD.HI.U32 R4, R21, UR4, RZ ;  /* 0x0000000415047c27 */ /* 0x000fc6000f8e00ff */
[----:B------:R-:W-:Y:S02]  /*5f20*/  LOP3.LUT R0, R0, 0x1000, RZ, 0xc0, !PT ;  /* 0x0000100000007812 */ /* 0x000fe400078ec0ff */
[----:B------:R-:W-:-:S07]  /*5f30*/  SHF.R.U32.HI R4, RZ, UR5, R4 ;  /* 0x00000005ff047c19 */ /* 0x000fce0008011604 */
.L_x_161:
[----:B------:R-:W0:Y:S01]  /*5f40*/  S2R R13, SR_CgaCtaId ;  /* 0x00000000000d7919 */ /* 0x000e220000008800 */
[----:B------:R-:W-:-:S04]  /*5f50*/  MOV R12, 0x400 ;  /* 0x00000400000c7802 */ /* 0x000fc80000000f00 */
[----:B0-----:R-:W-:Y:S02]  /*5f60*/  LEA R18, R13, R12, 0x18 ;  /* 0x0000000c0d127211 */ /* 0x001fe400078ec0ff */
[----:B------:R-:W-:-:S03]  /*5f70*/  SHF.L.U32 R12, R6, 0x1f, RZ ;  /* 0x0000001f060c7819 */ /* 0x000fc600000006ff */
[----:B------:R-:W-:-:S07]  /*5f80*/  IMAD R19, R7, 0x8, R18 ;  /* 0x0000000807137824 */ /* 0x000fce00078e0212 */
.L_x_158:
[----:B0-----:R0:W1:Y:S02]  /*5f90*/  SYNCS.PHASECHK.TRANS64.TRYWAIT P2, [R19+URZ+0x36090], R12 ;  /* 0x0360900c130075a7 */ /* 0x001064000804017f */
[----:B-1----:R-:W-:Y:S05]  /*5fa0*/  @!P2 NANOSLEEP.SYNCS 0x989680 ;  /* 0x009896800000a95d */ /* 0x002fea0003900000 */
[----:B------:R-:W1:Y:S02]  /*5fb0*/  @!P2 SYNCS.PHASECHK.TRANS64 P2, [R19+URZ+0x36090], R12 ;  /* 0x0360900c1300a5a7 */ /* 0x000e64000804007f */
[----:B-1----:R-:W-:Y:S05]  /*5fc0*/  @!P2 BRA `(.L_x_158) ;  /* 0xfffffffc00f0a947 */ /* 0x002fea000383ffff */
[----:B0-----:R-:W0:Y:S02]  /*5fd0*/  @!P1 LDC R12, c[0x0][0x580] ;  /* 0x00016000ff0c9b82 */ /* 0x001e240000000800 */
[----:B0-----:R0:W-:Y:S02]  /*5fe0*/  @!P1 SYNCS.ARRIVE.TRANS64 RZ, [R19+URZ+0x36000], R12 ;  /* 0x0360000c13ff99a7 */ /* 0x0011e4000800003f */
[----:B0-----:R-:W-:-:S04]  /*5ff0*/  PRMT R12, R20, 0x9910, RZ ;  /* 0x00009910140c7816 */ /* 0x001fc800000000ff */
[----:B------:R-:W-:-:S13]  /*6000*/  ISETP.NE.AND P2, PT, R12, 0x2, PT ;  /* 0x000000020c00780c */ /* 0x000fda0003f45270 */
[----:B------:R-:W-:Y:S05]  /*6010*/  @P2 BRA `(.L_x_159) ;  /* 0x0000000000042947 */ /* 0x000fea0003800000 */
[----:B------:R-:W-:Y:S01]  /*6020*/  BPT.TRAP 0x1 ;  /* 0x000000040000795c */ /* 0x000fe20000300000 */
.L_x_159:
[----:B------:R-:W-:Y:S05]  /*6030*/  @P0 BRA `(.L_x_160) ;  /* 0x0000000000040947 */ /* 0x000fea0003800000 */
[----:B------:R-:W-:Y:S01]  /*6040*/  BPT.TRAP 0x1 ;  /* 0x000000040000795c */ /* 0x000fe20000300000 */
.L_x_160:
[----:B------:R-:W0:Y:S01]  /*6050*/  LDC R14, c[0x0][0x380] ;  /* 0x0000e000ff0e7b82 */ /* 0x000e220000000800 */
[----:B------:R-:W-:Y:S01]  /*6060*/  R2UR UR4, R4 ;  /* 0x00000000040472ca */ /* 0x000fe200000e0000 */
[----:B------:R-:W-:Y:S01]  /*6070*/  ULDC UR14, c[0x0][0x38c] ;  /* 0x0000e300000e7ab9 */ /* 0x000fe20000000800 */
[----:B------:R-:W-:Y:S01]  /*6080*/  R2UR UR13, R21 ;  /* 0x00000000150d72ca */ /* 0x000fe200000e0000 */
[----:B------:R-:W-:Y:S01]  /*6090*/  UISETP.NE.AND UP0, UPT, UR14, 0x1, UPT ;  /* 0x000000010e00788c */ /* 0x000fe2000bf05270 */
[----:B------:R-:W-:Y:S01]  /*60a0*/  R2UR UR25, R18 ;  /* 0x00000000121972ca */ /* 0x000fe200000e0000 */
[----:B------:R-:W-:Y:S01]  /*60b0*/  ULDC UR24, c[0x0][0x398] ;  /* 0x0000e60000187ab9 */ /* 0x000fe20000000800 */
[----:B------:R-:W-:Y:S01]  /*60c0*/  R2UR UR17, R19 ;  /* 0x00000000131172ca */ /* 0x000fe200000e0000 */
[----:B------:R-:W1:Y:S01]  /*60d0*/  LDC.64 R12, c[0x0][0x3f8] ;  /* 0x0000fe00ff0c7b82 */ /* 0x000e620000000a00 */
[----:B------:R-:W-:Y:S01]  /*60e0*/  R2UR UR18, R10 ;  /* 0x000000000a1272ca */ /* 0x000fe200000e0000 */
[----:B------:R-:W-:Y:S01]  /*60f0*/  ULDC UR12, c[0x0][0x3ec] ;  /* 0x0000fb00000c7ab9 */ /* 0x000fe20000000800 */
[----:B------:R-:W-:Y:S01]  /*6100*/  R2UR UR16, R7 ;  /* 0x00000000071072ca */ /* 0x000fe200000e0000 */
[----:B------:R-:W-:Y:S01]  /*6110*/  VIADD R22, R22, 0xffffffff ;  /* 0xffffffff16167836 */ /* 0x000fe20000000000 */
[----:B------:R-:W-:Y:S01]  /*6120*/  ULDC.64 UR28, c[0x0][0x198] ;  /* 0x00006600001c7ab9 */ /* 0x000fe20000000a00 */
[----:B------:R-:W-:Y:S01]  /*6130*/  ULDC.64 UR20, c[0x0][0x3f0] ;  /* 0x0000fc0000147ab9 */ /* 0x000fe20000000a00 */
[----:B------:R-:W-:Y:S01]  /*6140*/  @UP0 ULDC.64 UR8, c[0x0][0x390] ;  /* 0x0000e40000080ab9 */ /* 0x000fe20000000a00 */
[----:B------:R-:W1:Y:S01]  /*6150*/  LDC.64 R16, c[0x0][0x3d0] ;  /* 0x0000f400ff107b82 */ /* 0x000e620000000a00 */
[----:B------:R-:W-:Y:S01]  /*6160*/  ISETP.GT.AND P6, PT, R22, 0x1, PT ;  /* 0x000000011600780c */ /* 0x000fe20003fc4270 */
[----:B------:R-:W-:Y:S01]  /*6170*/  UMOV UR32, 0x30000 ;  /* 0x0003000000207882 */ /* 0x000fe20000000000 */
[----:B------:R-:W-:Y:S01]  /*6180*/  UMOV UR26, 0x0 ;  /* 0x00000000001a7882 */ /* 0x000fe20000000000 */
[----:B------:R-:W-:-:S02]  /*6190*/  UIADD3 UR17, UR17, 0x36000, URZ ;  /* 0x0003600011117890 */ /* 0x000fc4000fffe03f */
[----:B------:R-:W-:Y:S01]  /*61a0*/  USHF.L.U32 UR18, UR18, 0x6, URZ ;  /* 0x0000000612127899 */ /* 0x000fe2000800063f */
[----:B0-----:R-:W-:Y:S01]  /*61b0*/  ISETP.NE.AND P2, PT, R14, 0x1, PT ;  /* 0x000000010e00780c */ /* 0x001fe20003f45270 */
[----:B------:R-:W0:Y:S01]  /*61c0*/  LDC.64 R18, c[0x0][0x3e0] ;  /* 0x0000f800ff127b82 */ /* 0x000e220000000a00 */
[----:B------:R-:W-:Y:S01]  /*61d0*/  ULEA UR16, UR16, UR25, 0xc ;  /* 0x0000001910107291 */ /* 0x000fe2000f8e603f */
[----:B------:R-:W-:-:S10]  /*61e0*/  UMOV UR27, 0x10000000 ;  /* 0x10000000001b7882 */ /* 0x000fd40000000000 */
[----:B------:R-:W-:Y:S01]  /*61f0*/  @P2 IMAD.U32 R15, RZ, RZ, UR4 ;  /* 0x00000004ff0f2e24 */ /* 0x000fe2000f8e00ff */
[----:B------:R-:W-:Y:S01]  /*6200*/  ULDC.64 UR4, c[0x0][0x3c8] ;  /* 0x0000f20000047ab9 */ /* 0x000fe20000000a00 */
[----:B-1----:R-:W-:-:S03]  /*6210*/  IMAD R13, R9, R16, R13 ;  /* 0x00000010090d7224 */ /* 0x002fc600078e020d */
[----:B------:R-:W-:Y:S01]  /*6220*/  @P2 R2UR UR13, R15 ;  /* 0x000000000f0d22ca */ /* 0x000fe200000e0000 */
[----:B------:R-:W-:Y:S01]  /*6230*/  IMAD R12, R11, UR5, R12 ;  /* 0x000000050b0c7c24 */ /* 0x000fe2000f8e020c */
[----:B------:R-:W1:Y:S03]  /*6240*/  LDC R15, c[0x0][0x400] ;  /* 0x00010000ff0f7b82 */ /* 0x000e660000000800 */
[----:B------:R-:W-:Y:S02]  /*6250*/  IMAD.U32 R13, R13, 0x20, R12 ;  /* 0x000000200d0d7824 */ /* 0x000fe400078e000c */
[----:B------:R-:W-:-:S05]  /*6260*/  VIADD R12, R10, 0x1 ;  /* 0x000000010a0c7836 */ /* 0x000fca0000000000 */
[----:B------:R-:W-:Y:S01]  /*6270*/  ISETP.NE.AND P2, PT, R12, UR15, PT ;  /* 0x0000000f0c007c0c */ /* 0x000fe2000bf45270 */
[----:B------:R-:W-:Y:S02]  /*6280*/  UIADD3 UR6, -UR13, URZ, URZ ;  /* 0x0000003f0d067290 */ /* 0x000fe4000fffe13f */
[----:B------:R-:W-:-:S04]  /*6290*/  UMOV UR5, UR13 ;  /* 0x0000000d00057c82 */ /* 0x000fc80008000000 */
[----:B------:R-:W-:Y:S01]  /*62a0*/  IMAD R14, R14, UR6, R21 ;  /* 0x000000060e0e7c24 */ /* 0x000fe2000f8e0215 */
[----:B------:R-:W-:Y:S02]  /*62b0*/  UIMAD.WIDE.U32 UR6, UR13, UR8, URZ ;  /* 0x000000080d0672a5 */ /* 0x000fe4000f8e003f */
[----:B------:R-:W-:Y:S02]  /*62c0*/  UIADD3 UR6, UP1, UR28, 0xf0, URZ ;  /* 0x000000f01c067890 */ /* 0x000fe4000ff3e03f */
[----:B------:R-:W-:Y:S01]  /*62d0*/  @UP0 USHF.R.U32.HI UR5, URZ, UR9, UR7 ;  /* 0x000000093f050299 */ /* 0x000fe20008011607 */
[----:B------:R-:W-:Y:S01]  /*62e0*/  R2UR UR19, R14 ;  /* 0x000000000e1372ca */ /* 0x000fe200000e0000 */
[----:B------:R-:W-:Y:S01]  /*62f0*/  UISETP.NE.AND UP0, UPT, UR24, 0x1, UPT ;  /* 0x000000011800788c */ /* 0x000fe2000bf05270 */
[----:B-1----:R-:W-:Y:S01]  /*6300*/  IMAD R10, R8, R17, R15 ;  /* 0x00000011080a7224 */ /* 0x002fe200078e020f */
[----:B------:R-:W-:Y:S01]  /*6310*/  ULDC.64 UR8, c[0x0][0x3c0] ;  /* 0x0000f00000087ab9 */ /* 0x000fe20000000a00 */
[----:B------:R-:W-:Y:S01]  /*6320*/  VIADD R15, R11, 0x1 ;  /* 0x000000010b0f7836 */ /* 0x000fe20000000000 */
[----:B------:R-:W-:Y:S01]  /*6330*/  UIADD3 UR7, -UR5, URZ, URZ ;  /* 0x0000003f05077290 */ /* 0x000fe2000fffe13f */
[----:B------:R-:W-:Y:S01]  /*6340*/  @P2 IMAD.MOV R15, RZ, RZ, R11 ;  /* 0x000000ffff0f2224 */ /* 0x000fe200078e020b */
[----:B------:R-:W-:Y:S01]  /*6350*/  UMOV UR22, UR5 ;  /* 0x0000000500167c82 */ /* 0x000fe20008000000 */
[----:B------:R-:W-:Y:S01]  /*6360*/  IMAD.U32 R10, R10, 0x400, R13 ;  /* 0x000004000a0a7824 */ /* 0x000fe200078e000d */
[----:B------:R-:W-:Y:S01]  /*6370*/  UIMAD UR7, UR14, UR7, UR13 ;  /* 0x000000070e0772a4 */ /* 0x000fe2000f8e020d */
[----:B------:R-:W-:Y:S01]  /*6380*/  IMAD R13, R7, 0x2000, R0 ;  /* 0x00002000070d7824 */ /* 0x000fe200078e0200 */
[----:B0-----:R-:W-:Y:S01]  /*6390*/  ISETP.NE.AND P3, PT, R15, R18, PT ;  /* 0x000000120f00720c */ /* 0x001fe20003f65270 */
[----:B------:R-:W-:Y:S01]  /*63a0*/  @UP0 ULDC UR10, c[0x0][0x39c] ;  /* 0x0000e700000a0ab9 */ /* 0x000fe20000000800 */
[----:B------:R-:W-:Y:S01]  /*63b0*/  @UP0 ULDC UR31, c[0x0][0x3a0] ;  /* 0x0000e800001f0ab9 */ /* 0x000fe20000000800 */
[----:B------:R-:W-:Y:S01]  /*63c0*/  UIMAD.WIDE.U32 UR10, UR5, UR10, URZ ;  /* 0x0000000a050a72a5 */ /* 0x000fe2000f8e003f */
[----:B------:R-:W-:Y:S01]  /*63d0*/  R2UR UR30, R10 ;  /* 0x000000000a1e72ca */ /* 0x000fe200000e0000 */
[----:B------:R-:W-:Y:S01]  /*63e0*/  VIADD R14, R9, 0x1 ;  /* 0x00000001090e7836 */ /* 0x000fe20000000000 */
[----:B------:R-:W-:Y:S01]  /*63f0*/  R2UR UR23, R13 ;  /* 0x000000000d1772ca */ /* 0x000fe200000e0000 */
[----:B------:R-:W-:Y:S01]  /*6400*/  @UP0 USHF.R.U32.HI UR22, URZ, UR31, UR11 ;  /* 0x0000001f3f160299 */ /* 0x000fe2000801160b */
[----:B------:R-:W-:Y:S01]  /*6410*/  R2UR UR13, R9 ;  /* 0x00000000090d72ca */ /* 0x000fe200000e0000 */
[----:B------:R-:W-:Y:S01]  /*6420*/  UIMAD UR19, UR19, UR8, UR12 ;  /* 0x00000008131372a4 */ /* 0x000fe2000f8e020c */
[----:B------:R-:W-:Y:S01]  /*6430*/  R2UR UR12, R11 ;  /* 0x000000000b0c72ca */ /* 0x000fe200000e0000 */
[----:B------:R-:W-:Y:S01]  /*6440*/  UIADD3 UR8, -UR22, URZ, URZ ;  /* 0x0000003f16087290 */ /* 0x000fe2000fffe13f */
[----:B------:R-:W-:Y:S01]  /*6450*/  R2UR UR11, R2 ;  /* 0x00000000020b72ca */ /* 0x000fe200000e0000 */
[----:B------:R-:W-:Y:S01]  /*6460*/  @P3 IMAD.MOV R14, RZ, RZ, R9 ;  /* 0x000000ffff0e3224 */ /* 0x000fe200078e0209 */
[----:B------:R-:W-:Y:S01]  /*6470*/  UIADD3 UR28, UP2, UR28, 0x270, URZ ;  /* 0x000002701c1c7890 */ /* 0x000fe2000ff5e03f */
[----:B------:R-:W-:Y:S01]  /*6480*/  R2UR UR14, R8 ;  /* 0x00000000080e72ca */ /* 0x000fe200000e0000 */
[----:B------:R-:W-:Y:S01]  /*6490*/  UIMAD UR5, UR24, UR8, UR5 ;  /* 0x00000008180572a4 */ /* 0x000fe2000f8e0205 */
[----:B------:R-:W-:Y:S01]  /*64a0*/  VIADD R7, R7, 0x1 ;  /* 0x0000000107077836 */ /* 0x000fe20000000000 */
[----:B------:R-:W-:Y:S01]  /*64b0*/  ISETP.NE.AND P4, PT, R14, R19, PT ;  /* 0x000000130e00720c */ /* 0x000fe20003f85270 */
[----:B------:R-:W-:Y:S01]  /*64c0*/  UIMAD UR20, UR7, UR9, UR20 ;  /* 0x00000009071472a4 */ /* 0x000fe2000f8e0214 */
[----:B------:R-:W-:Y:S01]  /*64d0*/  VIADD R13, R8, 0x1 ;  /* 0x00000001080d7836 */ /* 0x000fe20000000000 */
[----:B------:R-:W-:Y:S01]  /*64e0*/  UIMAD UR21, UR5, UR4, UR21 ;  /* 0x00000004051572a4 */ /* 0x000fe2000f8e0215 */
[C---:B------:R-:W-:Y:S01]  /*64f0*/  ISETP.NE.AND P5, PT, R7.reuse, 0x12, PT ;  /* 0x000000120700780c */ /* 0x040fe20003fa5270 */
[----:B------:R-:W-:Y:S01]  /*6500*/  UIADD3.X UR7, URZ, UR29, URZ, UP1, !UPT ;  /* 0x0000001d3f077290 */ /* 0x000fe20008ffe43f */
[----:B------:R-:W-:Y:S01]  /*6510*/  SEL R10, R12, RZ, P2 ;  /* 0x000000ff0c0a7207 */ /* 0x000fe20001000000 */
[----:B------:R-:W-:Y:S01]  /*6520*/  UPRMT UR4, UR30, 0x5410, URZ ;  /* 0x000054101e047896 */ /* 0x000fe2000800003f */
[----:B------:R-:W-:Y:S01]  /*6530*/  SEL R9, RZ, 0x1, P5 ;  /* 0x00000001ff097807 */ /* 0x000fe20002800000 */
[----:B------:R-:W-:Y:S01]  /*6540*/  UIADD3 UR8, UR25, 0x12000, UR23 ;  /* 0x0001200019087890 */ /* 0x000fe2000fffe017 */
[----:B------:R-:W-:Y:S01]  /*6550*/  SEL R7, R7, RZ, P5 ;  /* 0x000000ff07077207 */ /* 0x000fe20002800000 */
[----:B------:R-:W-:Y:S01]  /*6560*/  UIADD3.X UR29, URZ, UR29, URZ, UP2, !UPT ;  /* 0x0000001d3f1d7290 */ /* 0x000fe200097fe43f */
[----:B------:R-:W-:Y:S01]  /*6570*/  LOP3.LUT R6, R6, R9, RZ, 0x3c, !PT ;  /* 0x0000000906067212 */ /* 0x000fe200078e3cff */
[----:B------:R-:W-:Y:S01]  /*6580*/  UMOV UR9, UR17 ;  /* 0x0000001100097c82 */ /* 0x000fe20008000000 */
[----:B------:R-:W-:Y:S01]  /*6590*/  UMOV UR10, UR18 ;  /* 0x00000012000a7c82 */ /* 0x000fe20008000000 */
[----:B------:R-:W-:Y:S01]  /*65a0*/  @P4 IMAD.MOV R13, RZ, RZ, R8 ;  /* 0x000000ffff0d4224 */ /* 0x000fe200078e0208 */
[----:B------:R4:W-:Y:S01]  /*65b0*/  UTMALDG.5D.IM2COL [UR16], [UR6], UR4 ;  /* 0x00000010060073b4 */ /* 0x0009e20008060004 */
[----:B------:R-:W-:-:S02]  /*65c0*/  SEL R11, R15, RZ, P3 ;  /* 0x000000ff0f0b7207 */ /* 0x000fc40001800000 */
[----:B------:R-:W-:Y:S01]  /*65d0*/  SEL R9, R14, RZ, P4 ;  /* 0x000000ff0e097207 */ /* 0x000fe20002000000 */
[----:B------:R-:W-:Y:S01]  /*65e0*/  IMAD.MOV.U32 R8, RZ, RZ, R13 ;  /* 0x000000ffff087224 */ /* 0x000fe200078e000d */
[----:B------:R4:W-:Y:S02]  /*65f0*/  UTMALDG.5D.MULTICAST [UR8], [UR28], UR32, desc[UR26] ;  /* 0x00001a081c0073b4 */ /* 0x0009e40008021820 */
[----:B----4-:R-:W-:Y:S05]  /*6600*/  @P6 BRA `(.L_x_161) ;  /* 0xfffffff8004c6947 */ /* 0x010fea000383ffff */
.L_x_157:
[----:B------:R-:W-:Y:S01]  /*6610*/  ISETP.GE.U32.AND P2, PT, R5, 0x12, PT ;  /* 0x000000120500780c */ /* 0x000fe20003f46070 */
[----:B------:R-:W-:Y:S05]  /*6620*/  WARPSYNC.ALL ;  /* 0x0000000000007948 */ /* 0x000fea0003800000 */
[----:B------:R-:W-:-:S07]  /*6630*/  ELECT P1, URZ, PT ;  /* 0x00000000003f782f */ /* 0x000fce0003820000 */
[----:B01-3-5:R-:W-:-:S05]  /*6640*/  @P2 IMAD.WIDE.U32 R6, R5, 0x38e38e39, RZ ;  /* 0x38e38e3905062825 */ /* 0x02bfca00078e00ff */
[----:B--2---:R-:W-:-:S04]  /*6650*/  @P2 SHF.R.U32.HI R0, RZ, 0x2, R7 ;  /* 0x00000002ff002819 */ /* 0x004fc80000011607 */
[----:B------:R-:W-:-:S04]  /*6660*/  @P2 LOP3.LUT R0, R0, 0x1, RZ, 0xc0, !PT ;  /* 0x0000000100002812 */ /* 0x000fc800078ec0ff */
[----:B------:R-:W-:Y:S01]  /*6670*/  @P2 ISETP.NE.U32.AND P0, PT, R0, 0x1, PT ;  /* 0x000000010000280c */ /* 0x000fe20003f05070 */
[----:B------:R-:W-:-:S12]  /*6680*/  @!P1 EXIT ;  /* 0x000000000000994d */ /* 0x000fd80003800000 */
[----:B------:R-:W-:Y:S01]  /*6690*/  LOP3.LUT R3, R3, 0x2, RZ, 0xfc, !PT ;  /* 0x0000000203037812 */ /* 0x000fe200078efcff */
[----:B------:R-:W-:Y:S01]  /*66a0*/  IMAD.MOV.U32 R4, RZ, RZ, 0x1 ;  /* 0x00000001ff047424 */ /* 0x000fe200078e00ff */
[----:B------:R-:W-:Y:S02]  /*66b0*/  @P2 ISETP.NE.U32.AND.EX P0, PT, RZ, RZ, PT, P0 ;  /* 0x000000ffff00220c */ /* 0x000fe40003f05100 */
[----:B------:R-:W-:Y:S02]  /*66c0*/  ISETP.NE.AND P1, PT, R3, 0x3, PT ;  /* 0x000000030300780c */ /* 0x000fe40003f25270 */
[----:B------:R-:W-:-:S11]  /*66d0*/  @P2 SEL R4, RZ, 0x1, !P0 ;  /* 0x00000001ff042807 */ /* 0x000fd60004000000 */
[----:B------:R-:W-:Y:S05]  /*66e0*/  @!P1 BRA `(.L_x_162) ;  /* 0x0000000000049947 */ /* 0x000fea0003800000 */
[----:B------:R-:W-:Y:S01]  /*66f0*/  BPT.TRAP 0x1 ;  /* 0x000000040000795c */ /* 0x000fe20000300000 */
.L_x_162:
[----:B------:R-:W0:Y:S01]  /*6700*/  S2R R7, SR_CgaCtaId ;  /* 0x0000000000077919 */ /* 0x000e220000008800 */
[----:B------:R-:W-:Y:S01]  /*6710*/  IMAD.WIDE.U32 R2, R5, 0x38e38e39, RZ ;  /* 0x38e38e3905027825 */ /* 0x000fe200078e00ff */
[----:B------:R-:W-:-:S04]  /*6720*/  MOV R0, 0x400 ;  /* 0x0000040000007802 */ /* 0x000fc80000000f00 */
[----:B------:R-:W-:Y:S02]  /*6730*/  SHF.R.U32.HI R2, RZ, 0x2, R3 ;  /* 0x00000002ff027819 */ /* 0x000fe40000011603 */
[----:B------:R-:W-:-:S03]  /*6740*/  SHF.L.U32 R3, R4, 0x1f, RZ ;  /* 0x0000001f04037819 */ /* 0x000fc600000006ff */
[----:B------:R-:W-:Y:S01]  /*6750*/  IMAD R5, R2, -0x12, R5 ;  /* 0xffffffee02057824 */ /* 0x000fe200078e0205 */
[----:B0-----:R-:W-:-:S05]  /*6760*/  LEA R0, R7, R0, 0x18 ;  /* 0x0000000007007211 */ /* 0x001fca00078ec0ff */
[----:B------:R-:W-:-:S04]  /*6770*/  VIADD R0, R0, 0x36090 ;  /* 0x0003609000007836 */ /* 0x000fc80000000000 */
[----:B------:R-:W-:-:S07]  /*6780*/  IMAD R2, R5, 0x8, R0 ;  /* 0x0000000805027824 */ /* 0x000fce00078e0200 */
.L_x_163:
[----:B0-----:R0:W1:Y:S02]  /*6790*/  SYNCS.PHASECHK.TRANS64.TRYWAIT P0, [R2+URZ], R3 ;  /* 0x00000003020075a7 */ /* 0x001064000800017f */
[----:B-1----:R-:W-:Y:S05]  /*67a0*/  @!P0 NANOSLEEP.SYNCS 0x989680 ;  /* 0x009896800000895d */ /* 0x002fea0003900000 */
[----:B------:R-:W1:Y:S02]  /*67b0*/  @!P0 SYNCS.PHASECHK.TRANS64 P0, [R2+URZ], R3 ;  /* 0x00000003020085a7 */ /* 0x000e64000800007f */
[----:B-1----:R-:W-:Y:S05]  /*67c0*/  @!P0 BRA `(.L_x_163) ;  /* 0xfffffffc00f08947 */ /* 0x002fea000383ffff */
[----:B------:R-:W-:-:S05]  /*67d0*/  VIADD R5, R5, 0x1 ;  /* 0x0000000105057836 */ /* 0x000fca0000000000 */
[----:B------:R-:W-:-:S04]  /*67e0*/  ISETP.NE.AND P0, PT, R5, 0x12, PT ;  /* 0x000000120500780c */ /* 0x000fc80003f05270 */
[----:B0-----:R-:W-:Y:S02]  /*67f0*/  SEL R3, RZ, 0x1, P0 ;  /* 0x00000001ff037807 */ /* 0x001fe40000000000 */
[----:B------:R-:W-:Y:S02]  /*6800*/  SEL R5, R5, RZ, P0 ;  /* 0x000000ff05057207 */ /* 0x000fe40000000000 */
[----:B------:R-:W-:-:S03]  /*6810*/  LOP3.LUT R7, R4, R3, RZ, 0x3c, !PT ;  /* 0x0000000304077212 */ /* 0x000fc600078e3cff */
[----:B------:R-:W-:Y:S01]  /*6820*/  IMAD R2, R5, 0x8, R0 ;  /* 0x0000000805027824 */ /* 0x000fe200078e0200 */
[----:B------:R-:W-:-:S07]  /*6830*/  SHF.L.U32 R3, R7, 0x1f, RZ ;  /* 0x0000001f07037819 */ /* 0x000fce00000006ff */
.L_x_164:
        /* <DEDUP_REMOVED lines=11> */
.L_x_165:
        /* <DEDUP_REMOVED lines=11> */
.L_x_166:
        /* <DEDUP_REMOVED lines=11> */
.L_x_167:
        /* <DEDUP_REMOVED lines=11> */
.L_x_168:
        /* <DEDUP_REMOVED lines=11> */
.L_x_169:
        /* <DEDUP_REMOVED lines=11> */
.L_x_170:
        /* <DEDUP_REMOVED lines=11> */
.L_x_171:
        /* <DEDUP_REMOVED lines=11> */
.L_x_172:
        /* <DEDUP_REMOVED lines=11> */
.L_x_173:
        /* <DEDUP_REMOVED lines=11> */
.L_x_174:
        /* <DEDUP_REMOVED lines=11> */
.L_x_175:
        /* <DEDUP_REMOVED lines=11> */
.L_x_176:
        /* <DEDUP_REMOVED lines=11> */
.L_x_177:
        /* <DEDUP_REMOVED lines=11> */
.L_x_178:
        /* <DEDUP_REMOVED lines=11> */
.L_x_179:
        /* <DEDUP_REMOVED lines=11> */
.L_x_180:
[----:B0-----:R0:W1:Y:S02]  /*7340*/  SYNCS.PHASECHK.TRANS64.TRYWAIT P0, [R5+URZ], R0 ;  /* 0x00000000050075a7 */ /* 0x001064000800017f */
[----:B-1----:R-:W-:Y:S05]  /*7350*/  @!P0 NANOSLEEP.SYNCS 0x989680 ;  /* 0x009896800000895d */ /* 0x002fea0003900000 */
[----:B------:R-:W1:Y:S02]  /*7360*/  @!P0 SYNCS.PHASECHK.TRANS64 P0, [R5+URZ], R0 ;  /* 0x00000000050085a7 */ /* 0x000e64000800007f */
[----:B-1----:R-:W-:Y:S05]  /*7370*/  @P0 EXIT ;  /* 0x000000000000094d */ /* 0x002fea0003800000 */
[----:B------:R-:W-:Y:S05]  /*7380*/  BRA `(.L_x_180) ;  /* 0xfffffffc00ec7947 */ /* 0x000fea000383ffff */
.L_x_181:
[----:B------:R-:W-:-:S00]  /*7390*/  BRA `(.L_x_181) ;  /* 0xfffffffc00fc7947 */ /* 0x000fc0000383ffff */
[----:B------:R-:W-:-:S00]  /*73a0*/  NOP ;  /* 0x0000000000007918 */ /* 0x000fc00000000000 */
        /* <DEDUP_REMOVED lines=13> */
.L_x_182:


//--------------------- .nv.shared._ZN7cutlass13device_kernelINS_4conv6kernel13ConvUniversalINS1_16ConvProblemShapeILNS1_8OperatorE0ELi3EEENS1_10collective14CollectiveConvINS1_46MainloopSm90TmaGmmaWarpSpecializedImplicitGemmILS5_0ELi18ELi3EN4cute5tupleIJNSA_1CILi2EEENSC_ILi1EEESE_EEENS1_36KernelImplicitTmaWarpSpecializedSm90ELi1EEENSB_IJNSC_ILi64EEENSC_ILi128EEENSB_IJSI_EEEEEENS_12float_e4m3_tESM_NSA_8TiledMMAINSA_8MMA_AtomIJNSA_4SM904GMMA31MMA_64x128x32_F32E4M3E4M3_SS_TNILNSQ_7ScaleInE1ELSS_1EEEEEENSA_6LayoutINSB_IJSE_SE_SE_EEENSB_IJNSC_ILi0EEESX_SX_EEEEENSB_IJNSA_10UnderscoreES10_S10_EEEEENS7_6detail26Sm90ImplicitGemmTileTraitsINSA_20SM90_TMA_LOAD_IM2COLENSA_14ComposedLayoutINSA_7SwizzleILi2ELi4ELi3EEENSA_18smem_ptr_flag_bitsILi8EEENSV_INSB_IJNSB_IJNSC_ILi8EEES1B_EEENSB_IJSI_SE_EEENSB_IJSE_NSC_ILi18EEEEEEEEENSB_IJNSB_IJSI_NSC_ILi512EEEEEENSB_IJSE_SX_EEENSB_IJSX_NSC_ILi4096EEEEEEEEEEEEEvEENS14_INSA_23SM90_TMA_LOAD_MULTICASTENS16_IS18_S1A_NSV_INSB_IJNSB_IJS1B_NSC_ILi16EEEEEES1D_S1F_EEENSB_IJS1I_S1J_NSB_IJSX_NSC_ILi8192EEEEEEEEEEEEEvEEEENS_8epilogue10collective6detail29Sm90TmaWarpSpecializedAdapterINS22_15DefaultEpilogueISM_NSB_IJNSB_IJllllEEESE_SX_EEES27_NS21_6thread17LinearCombinationISM_Li1EffLNS28_9ScaleType4KindE0ELNS_15FloatRoundStyleE2ESM_EENS_4gemm15EpilogueDefaultEEEEEvvEEEEvNT_6ParamsE --------------------------
	.section	.nv.shared._ZN7cutlass13device_kernelINS_4conv6kernel13ConvUniversalINS1_16ConvProblemShapeILNS1_8OperatorE0ELi3EEENS1_10collective14CollectiveConvINS1_46MainloopSm90TmaGmmaWarpSpecializedImplicitGemmILS5_0ELi18ELi3EN4cute5tupleIJNSA_1CILi2EEENSC_ILi1EEESE_EEENS1_36KernelImplicitTmaWarpSpecializedSm90ELi1EEENSB_IJNSC_ILi64EEENSC_ILi128EEENSB_IJSI_EEEEEENS_12float_e4m3_tESM_NSA_8TiledMMAINSA_8MMA_AtomIJNSA_4SM904GMMA31MMA_64x128x32_F32E4M3E4M3_SS_TNILNSQ_7ScaleInE1ELSS_1EEEEEENSA_6LayoutINSB_IJSE_SE_SE_EEENSB_IJNSC_ILi0EEESX_SX_EEEEENSB_IJNSA_10UnderscoreES10_S10_EEEEENS7_6detail26Sm90ImplicitGemmTileTraitsINSA_20SM90_TMA_LOAD_IM2COLENSA_14ComposedLayoutINSA_7SwizzleILi2ELi4ELi3EEENSA_18smem_ptr_flag_bitsILi8EEENSV_INSB_IJNSB_IJNSC_ILi8EEES1B_EEENSB_IJSI_SE_EEENSB_IJSE_NSC_ILi18EEEEEEEEENSB_IJNSB_IJSI_NSC_ILi512EEEEEENSB_IJSE_SX_EEENSB_IJSX_NSC_ILi4096EEEEEEEEEEEEEvEENS14_INSA_23SM90_TMA_LOAD_MULTICASTENS16_IS18_S1A_NSV_INSB_IJNSB_IJS1B_NSC_ILi16EEEEEES1D_S1F_EEENSB_IJS1I_S1J_NSB_IJSX_NSC_ILi8192EEEEEEEEEEEEEvEEEENS_8epilogue10collective6detail29Sm90TmaWarpSpecializedAdapterINS22_15DefaultEpilogueISM_NSB_IJNSB_IJllllEEESE_SX_EEES27_NS21_6thread17LinearCombinationISM_Li1EffLNS28_9ScaleType4KindE0ELNS_15FloatRoundStyleE2ESM_EENS_4gemm15EpilogueDefaultEEEEEvvEEEEvNT_6ParamsE,"aw",@nobits
	.sectionflags	@""
	.align	16
	.zero		1024


//--------------------- .nv.shared.reserved.0     --------------------------
	.section	.nv.shared.reserved.0,"aw",@nobits
	.weak		__nv_reservedSMEM_offset_0_alias
	.size		__nv_reservedSMEM_offset_0_alias, 0, 0
	.other		__nv_reservedSMEM_offset_0_alias,@"STO_CUDA_RESERVED_SHARED STV_DEFAULT"
__nv_reservedSMEM_offset_0_alias:
	.zero		0


//--------------------- .nv.global                --------------------------
	.section	.nv.global,"aw",@nobits
.nv.global:
	.type		_ZN39_INTERNAL_5c391ce2_4_k_cu_aa19fdca_29194cute1_E,@object
	.size		_ZN39_INTERNAL_5c391ce2_4_k_cu_aa19fdca_29194cute1_E,(_ZN39_INTERNAL_5c391ce2_4_k_cu_aa19fdca_29194cuda3std3__45__cpo6cbeginE - _ZN39_INTERNAL_5c391ce2_4_k_cu_aa19fdca_29194cute1_E)
_ZN39_INTERNAL_5c391ce2_4_k_cu_aa19fdca_29194cute1_E:
	.zero		1
	.type		_ZN39_INTERNAL_5c391ce2_4_k_cu_aa19fdca_29194cuda3std3__45__cpo6cbeginE,@object
	.size		_ZN39_INTERNAL_5c391ce2_4_k_cu_aa19fdca_29194cuda3std3__45__cpo6cbeginE,(_ZN39_INTERNAL_5c391ce2_4_k_cu_aa19fdca_29194cuda3std3__48in_placeE - _ZN39_INTERNAL_5c391ce2_4_k_cu_aa19fdca_29194cuda3std3__45__cpo6cbeginE)
_ZN39_INTERNAL_5c391ce2_4_k_cu_aa19fdca_29194cuda3std3__45__cpo6cbeginE:
	.zero		1
	.type		_ZN39_INTERNAL_5c391ce2_4_k_cu_aa19fdca_29194cuda3std3__48in_placeE,@object
	.size		_ZN39_INTERNAL_5c391ce2_4_k_cu_aa19fdca_29194cuda3std3__48in_placeE,(_ZN39_INTERNAL_5c391ce2_4_k_cu_aa19fdca_29194cuda3std6ranges3__45__cpo9iter_moveE - _ZN39_INTERNAL_5c391ce2_4_k_cu_aa19fdca_29194cuda3std3__48in_placeE)
_ZN39_INTERNAL_5c391ce2_4_k_cu_aa19fdca_29194cuda3std3__48in_placeE:
	.zero		1
	.type		_ZN39_INTERNAL_5c391ce2_4_k_cu_aa19fdca_29194cuda3std6ranges3__45__cpo9iter_moveE,@object
	.size		_ZN39_INTERNAL_5c391ce2_4_k_cu_aa19fdca_29194cuda3std6ranges3__45__cpo9iter_moveE,(_ZN39_INTERNAL_5c391ce2_4_k_cu_aa19fdca_29194cuda3std3__45__cpo5beginE - _ZN39_INTERNAL_5c391ce2_4_k_cu_aa19fdca_29194cuda3std6ranges3__45__cpo9iter_moveE)
_ZN39_INTERNAL_5c391ce2_4_k_cu_aa19fdca_29194cuda3std6ranges3__45__cpo9iter_moveE:
	.zero		1
	.type		_ZN39_INTERNAL_5c391ce2_4_k_cu_aa19fdca_29194cuda3std3__45__cpo5beginE,@object
	.size		_ZN39_INTERNAL_5c391ce2_4_k_cu_aa19fdca_29194cuda3std3__45__cpo5beginE,(_ZN39_INTERNAL_5c391ce2_4_k_cu_aa19fdca_29194cuda3std3__441_GLOBAL__N__5c391ce2_4_k_cu_aa19fdca_29196ignoreE - _ZN39_INTERNAL_5c391ce2_4_k_cu_aa19fdca_29194cuda3std3__45__cpo5beginE)
_ZN39_INTERNAL_5c391ce2_4_k_cu_aa19fdca_29194cuda3std3__45__cpo5beginE:
	.zero		1
	.type		_ZN39_INTERNAL_5c391ce2_4_k_cu_aa19fdca_29194cuda3std3__441_GLOBAL__N__5c391ce2_4_k_cu_aa19fdca_29196ignoreE,@object
	.size		_ZN39_INTERNAL_5c391ce2_4_k_cu_aa19fdca_29194cuda3std3__441_GLOBAL__N__5c391ce2_4_k_cu_aa19fdca_29196ignoreE,(_ZN39_INTERNAL_5c391ce2_4_k_cu_aa19fdca_29194cute7productE - _ZN39_INTERNAL_5c391ce2_4_k_cu_aa19fdca_29194cuda3std3__441_GLOBAL__N__5c391ce2_4_k_cu_aa19fdca_29196ignoreE)
_ZN39_INTERNAL_5c391ce2_4_k_cu_aa19fdca_29194cuda3std3__441_GLOBAL__N__5c391ce2_4_k_cu_aa19fdca_29196ignoreE:
	.zero		1
	.type		_ZN39_INTERNAL_5c391ce2_4_k_cu_aa19fdca_29194cute7productE,@object
	.size		_ZN39_INTERNAL_5c391ce2_4_k_cu_aa19fdca_29194cute7productE,(_ZN39_INTERNAL_5c391ce2_4_k_cu_aa19fdca_29194cuda3std3__45__cpo3endE - _ZN39_INTERNAL_5c391ce2_4_k_cu_aa19fdca_29194cute7productE)
_ZN39_INTERNAL_5c391ce2_4_k_cu_aa19fdca_29194cute7productE:
	.zero		1
	.type		_ZN39_INTERNAL_5c391ce2_4_k_cu_aa19fdca_29194cuda3std3__45__cpo3endE,@object
	.size		_ZN39_INTERNAL_5c391ce2_4_k_cu_aa19fdca_29194cuda3std3__45__cpo3endE,(_ZN39_INTERNAL_5c391ce2_4_k_cu_aa19fdca_29194cuda3std3__419piecewise_constructE - _ZN39_INTERNAL_5c391ce2_4_k_cu_aa19fdca_29194cuda3std3__45__cpo3endE)
_ZN39_INTERNAL_5c391ce2_4_k_cu_aa19fdca_29194cuda3std3__45__cpo3endE:
	.zero		1
	.type		_ZN39_INTERNAL_5c391ce2_4_k_cu_aa19fdca_29194cuda3std3__419piecewise_constructE,@object
	.size		_ZN39_INTERNAL_5c391ce2_4_k_cu_aa19fdca_29194cuda3std3__419piecewise_constructE,(_ZN39_INTERNAL_5c391ce2_4_k_cu_aa19fdca_29194cuda3std3__45__cpo4cendE - _ZN39_INTERNAL_5c391ce2_4_k_cu_aa19fdca_29194cuda3std3__419piecewise_constructE)
_ZN39_INTERNAL_5c391ce2_4_k_cu_aa19fdca_29194cuda3std3__419piecewise_constructE:
	.zero		1
	.type		_ZN39_INTERNAL_5c391ce2_4_k_cu_aa19fdca_29194cuda3std3__45__cpo4cendE,@object
	.size		_ZN39_INTERNAL_5c391ce2_4_k_cu_aa19fdca_29194cuda3std3__45__cpo4cendE,(_ZN39_INTERNAL_5c391ce2_4_k_cu_aa19fdca_29194cuda3std6ranges3__45__cpo4swapE - _ZN39_INTERNAL_5c391ce2_4_k_cu_aa19fdca_29194cuda3std3__45__cpo4cendE)
_ZN39_INTERNAL_5c391ce2_4_k_cu_aa19fdca_29194cuda3std3__45__cpo4cendE:
	.zero		1
	.type		_ZN39_INTERNAL_5c391ce2_4_k_cu_aa19fdca_29194cuda3std6ranges3__45__cpo4swapE,@object
	.size		_ZN39_INTERNAL_5c391ce2_4_k_cu_aa19fdca_29194cuda3std6ranges3__45__cpo4swapE,(.L_7 - _ZN39_INTERNAL_5c391ce2_4_k_cu_aa19fdca_29194cuda3std6ranges3__45__cpo4swapE)
_ZN39_INTERNAL_5c391ce2_4_k_cu_aa19fdca_29194cuda3std6ranges3__45__cpo4swapE:
	.zero		1
.L_7:


//--------------------- .nv.constant0._ZN7cutlass13device_kernelINS_4conv6kernel13ConvUniversalINS1_16ConvProblemShapeILNS1_8OperatorE0ELi3EEENS1_10collective14CollectiveConvINS1_46MainloopSm90TmaGmmaWarpSpecializedImplicitGemmILS5_0ELi18ELi3EN4cute5tupleIJNSA_1CILi2EEENSC_ILi1EEESE_EEENS1_36KernelImplicitTmaWarpSpecializedSm90ELi1EEENSB_IJNSC_ILi64EEENSC_ILi128EEENSB_IJSI_EEEEEENS_12float_e4m3_tESM_NSA_8TiledMMAINSA_8MMA_AtomIJNSA_4SM904GMMA31MMA_64x128x32_F32E4M3E4M3_SS_TNILNSQ_7ScaleInE1ELSS_1EEEEEENSA_6LayoutINSB_IJSE_SE_SE_EEENSB_IJNSC_ILi0EEESX_SX_EEEEENSB_IJNSA_10UnderscoreES10_S10_EEEEENS7_6detail26Sm90ImplicitGemmTileTraitsINSA_20SM90_TMA_LOAD_IM2COLENSA_14ComposedLayoutINSA_7SwizzleILi2ELi4ELi3EEENSA_18smem_ptr_flag_bitsILi8EEENSV_INSB_IJNSB_IJNSC_ILi8EEES1B_EEENSB_IJSI_SE_EEENSB_IJSE_NSC_ILi18EEEEEEEEENSB_IJNSB_IJSI_NSC_ILi512EEEEEENSB_IJSE_SX_EEENSB_IJSX_NSC_ILi4096EEEEEEEEEEEEEvEENS14_INSA_23SM90_TMA_LOAD_MULTICASTENS16_IS18_S1A_NSV_INSB_IJNSB_IJS1B_NSC_ILi16EEEEEES1D_S1F_EEENSB_IJS1I_S1J_NSB_IJSX_NSC_ILi8192EEEEEEEEEEEEEvEEEENS_8epilogue10collective6detail29Sm90TmaWarpSpecializedAdapterINS22_15DefaultEpilogueISM_NSB_IJNSB_IJllllEEESE_SX_EEES27_NS21_6thread17LinearCombinationISM_Li1EffLNS28_9ScaleType4KindE0ELNS_15FloatRoundStyleE2ESM_EENS_4gemm15EpilogueDefaultEEEEEvvEEEEvNT_6ParamsE --------------------------
	.section	.nv.constant0._ZN7cutlass13device_kernelINS_4conv6kernel13ConvUniversalINS1_16ConvProblemShapeILNS1_8OperatorE0ELi3EEENS1_10collective14CollectiveConvINS1_46MainloopSm90TmaGmmaWarpSpecializedImplicitGemmILS5_0ELi18ELi3EN4cute5tupleIJNSA_1CILi2EEENSC_ILi1EEESE_EEENS1_36KernelImplicitTmaWarpSpecializedSm90ELi1EEENSB_IJNSC_ILi64EEENSC_ILi128EEENSB_IJSI_EEEEEENS_12float_e4m3_tESM_NSA_8TiledMMAINSA_8MMA_AtomIJNSA_4SM904GMMA31MMA_64x128x32_F32E4M3E4M3_SS_TNILNSQ_7ScaleInE1ELSS_1EEEEEENSA_6LayoutINSB_IJSE_SE_SE_EEENSB_IJNSC_ILi0EEESX_SX_EEEEENSB_IJNSA_10UnderscoreES10_S10_EEEEENS7_6detail26Sm90ImplicitGemmTileTraitsINSA_20SM90_TMA_LOAD_IM2COLENSA_14ComposedLayoutINSA_7SwizzleILi2ELi4ELi3EEENSA_18smem_ptr_flag_bitsILi8EEENSV_INSB_IJNSB_IJNSC_ILi8EEES1B_EEENSB_IJSI_SE_EEENSB_IJSE_NSC_ILi18EEEEEEEEENSB_IJNSB_IJSI_NSC_ILi512EEEEEENSB_IJSE_SX_EEENSB_IJSX_NSC_ILi4096EEEEEEEEEEEEEvEENS14_INSA_23SM90_TMA_LOAD_MULTICASTENS16_IS18_S1A_NSV_INSB_IJNSB_IJS1B_NSC_ILi16EEEEEES1D_S1F_EEENSB_IJS1I_S1J_NSB_IJSX_NSC_ILi8192EEEEEEEEEEEEEvEEEENS_8epilogue10collective6detail29Sm90TmaWarpSpecializedAdapterINS22_15DefaultEpilogueISM_NSB_IJNSB_IJllllEEESE_SX_EEES27_NS21_6thread17LinearCombinationISM_Li1EffLNS28_9ScaleType4KindE0ELNS_15FloatRoundStyleE2ESM_EENS_4gemm15EpilogueDefaultEEEEEvvEEEEvNT_6ParamsE,"a",@progbits
	.sectionflags	@""
	.align	4
.nv.constant0._ZN7cutlass13device_kernelINS_4conv6kernel13ConvUniversalINS1_16ConvProblemShapeILNS1_8OperatorE0ELi3EEENS1_10collective14CollectiveConvINS1_46MainloopSm90TmaGmmaWarpSpecializedImplicitGemmILS5_0ELi18ELi3EN4cute5tupleIJNSA_1CILi2EEENSC_ILi1EEESE_EEENS1_36KernelImplicitTmaWarpSpecializedSm90ELi1EEENSB_IJNSC_ILi64EEENSC_ILi128EEENSB_IJSI_EEEEEENS_12float_e4m3_tESM_NSA_8TiledMMAINSA_8MMA_AtomIJNSA_4SM904GMMA31MMA_64x128x32_F32E4M3E4M3_SS_TNILNSQ_7ScaleInE1ELSS_1EEEEEENSA_6LayoutINSB_IJSE_SE_SE_EEENSB_IJNSC_ILi0EEESX_SX_EEEEENSB_IJNSA_10UnderscoreES10_S10_EEEEENS7_6detail26Sm90ImplicitGemmTileTraitsINSA_20SM90_TMA_LOAD_IM2COLENSA_14ComposedLayoutINSA_7SwizzleILi2ELi4ELi3EEENSA_18smem_ptr_flag_bitsILi8EEENSV_INSB_IJNSB_IJNSC_ILi8EEES1B_EEENSB_IJSI_SE_EEENSB_IJSE_NSC_ILi18EEEEEEEEENSB_IJNSB_IJSI_NSC_ILi512EEEEEENSB_IJSE_SX_EEENSB_IJSX_NSC_ILi4096EEEEEEEEEEEEEvEENS14_INSA_23SM90_TMA_LOAD_MULTICASTENS16_IS18_S1A_NSV_INSB_IJNSB_IJS1B_NSC_ILi16EEEEEES1D_S1F_EEENSB_IJS1I_S1J_NSB_IJSX_NSC_ILi8192EEEEEEEEEEEEEvEEEENS_8epilogue10collective6detail29Sm90TmaWarpSpecializedAdapterINS22_15DefaultEpilogueISM_NSB_IJNSB_IJllllEEESE_SX_EEES27_NS21_6thread17LinearCombinationISM_Li1EffLNS28_9ScaleType4KindE0ELNS_15FloatRoundStyleE2ESM_EENS_4gemm15EpilogueDefaultEEEEEvvEEEEvNT_6ParamsE:
	.zero		1664


//--------------------- SYMBOLS --------------------------

	.type		.nv.reservedSmem.offset0,@object
	.size		.nv.reservedSmem.offset0,0x4
